//
// Generated by NVIDIA NVVM Compiler
//
// Compiler Build ID: CL-36424714
// Cuda compilation tools, release 13.0, V13.0.88
// Based on NVVM 20.0.0
//

.version 9.0
.target sm_100
.address_size 64

	// .globl	compute_forces_kernel
.extern .func  (.param .b32 func_retval0) vprintf
(
	.param .b64 vprintf_param_0,
	.param .b64 vprintf_param_1
)
;
.global .align 1 .b8 $str[55] = {78, 111, 100, 101, 32, 37, 100, 58, 32, 102, 111, 114, 99, 101, 95, 109, 97, 103, 61, 37, 102, 44, 32, 112, 111, 115, 61, 40, 37, 102, 44, 37, 102, 44, 37, 102, 41, 44, 32, 118, 101, 108, 61, 40, 37, 102, 44, 37, 102, 44, 37, 102, 41, 10};
.global .align 1 .b8 $str$1[18] = {78, 111, 100, 101, 32, 37, 100, 58, 32, 109, 97, 115, 115, 61, 37, 102, 10};

.visible .entry compute_forces_kernel(
	.param .u64 .ptr .align 1 compute_forces_kernel_param_0,
	.param .u32 compute_forces_kernel_param_1,
	.param .f32 compute_forces_kernel_param_2,
	.param .f32 compute_forces_kernel_param_3,
	.param .f32 compute_forces_kernel_param_4,
	.param .f32 compute_forces_kernel_param_5,
	.param .f32 compute_forces_kernel_param_6,
	.param .f32 compute_forces_kernel_param_7
)
{
	.local .align 16 .b8 	__local_depot0[64];
	.reg .b64 	%SP;
	.reg .b64 	%SPL;
	.reg .pred 	%p<31>;
	.reg .b16 	%rs<5>;
	.reg .b32 	%r<25>;
	.reg .b32 	%f<280>;
	.reg .b64 	%rd<19>;
	.reg .b64 	%fd<9>;

	mov.u64 	%SPL, __local_depot0;
	cvta.local.u64 	%SP, %SPL;
	ld.param.u64 	%rd6, [compute_forces_kernel_param_0];
	ld.param.u32 	%r9, [compute_forces_kernel_param_1];
	ld.param.f32 	%f111, [compute_forces_kernel_param_2];
	ld.param.f32 	%f113, [compute_forces_kernel_param_4];
	ld.param.f32 	%f115, [compute_forces_kernel_param_6];
	cvta.to.global.u64 	%rd1, %rd6;
	mov.u32 	%r10, %ctaid.x;
	mov.u32 	%r11, %ntid.x;
	mov.u32 	%r12, %tid.x;
	mad.lo.s32 	%r1, %r10, %r11, %r12;
	setp.ge.s32 	%p1, %r1, %r9;
	@%p1 bra 	$L__BB0_32;
	mul.wide.s32 	%rd7, %r1, 28;
	add.s64 	%rd2, %rd1, %rd7;
	ld.global.f32 	%f1, [%rd2];
	ld.global.f32 	%f2, [%rd2+4];
	ld.global.f32 	%f3, [%rd2+8];
	ld.global.f32 	%f4, [%rd2+12];
	ld.global.f32 	%f5, [%rd2+16];
	ld.global.f32 	%f6, [%rd2+20];
	ld.global.u8 	%rs1, [%rd2+24];
	setp.eq.s16 	%p2, %rs1, 0;
	cvt.rn.f32.u16 	%f118, %rs1;
	add.f32 	%f119, %f118, 0f3F800000;
	mul.f32 	%f120, %f119, 0f3B800000;
	selp.f32 	%f7, 0f3F000000, %f120, %p2;
	setp.lt.s32 	%p3, %r9, 1;
	mov.f32 	%f250, 0f00000000;
	mov.f32 	%f251, %f250;
	mov.f32 	%f252, %f250;
	@%p3 bra 	$L__BB0_21;
	mul.f32 	%f8, %f113, %f7;
	setp.eq.s32 	%p4, %r9, 1;
	mov.f32 	%f252, 0f00000000;
	mov.b32 	%r24, 0;
	mov.f32 	%f251, %f252;
	mov.f32 	%f250, %f252;
	@%p4 bra 	$L__BB0_15;
	neg.s32 	%r22, %r1;
	add.s64 	%rd18, %rd1, 28;
	mov.f32 	%f252, 0f00000000;
	mov.b32 	%r23, 0;
$L__BB0_4:
	setp.eq.s32 	%p5, %r22, 0;
	@%p5 bra 	$L__BB0_9;
	ld.global.u8 	%rs2, [%rd18+-4];
	setp.eq.s16 	%p6, %rs2, 0;
	cvt.rn.f32.u16 	%f124, %rs2;
	add.f32 	%f125, %f124, 0f3F800000;
	mul.f32 	%f126, %f125, 0f3B800000;
	selp.f32 	%f12, 0f3F000000, %f126, %p6;
	ld.global.f32 	%f127, [%rd18+-28];
	ld.global.f32 	%f128, [%rd18+-24];
	ld.global.f32 	%f129, [%rd18+-20];
	sub.f32 	%f13, %f127, %f1;
	sub.f32 	%f14, %f128, %f2;
	sub.f32 	%f15, %f129, %f3;
	mul.f32 	%f130, %f14, %f14;
	fma.rn.f32 	%f131, %f13, %f13, %f130;
	fma.rn.f32 	%f132, %f15, %f15, %f131;
	sqrt.rn.f32 	%f16, %f132;
	setp.leu.f32 	%p7, %f16, 0f3E19999A;
	@%p7 bra 	$L__BB0_9;
	div.rn.f32 	%f17, %f13, %f16;
	div.rn.f32 	%f18, %f14, %f16;
	div.rn.f32 	%f19, %f15, %f16;
	add.f32 	%f133, %f16, 0fBF800000;
	mul.f32 	%f134, %f111, %f133;
	setp.gt.f32 	%p8, %f16, 0f40400000;
	add.f32 	%f135, %f16, 0fC0400000;
	fma.rn.f32 	%f136, %f135, 0f3DCCCCCD, 0f3F800000;
	mul.f32 	%f137, %f134, %f136;
	selp.f32 	%f20, %f137, %f134, %p8;
	setp.geu.f32 	%p9, %f16, %f115;
	@%p9 bra 	$L__BB0_8;
	mul.f32 	%f140, %f8, %f12;
	mul.f32 	%f141, %f16, %f16;
	max.f32 	%f142, %f141, 0f3E19999A;
	div.rn.f32 	%f143, %f140, %f142;
	add.f32 	%f144, %f140, %f140;
	min.f32 	%f145, %f143, %f144;
	mul.f32 	%f146, %f17, %f145;
	sub.f32 	%f250, %f250, %f146;
	mul.f32 	%f147, %f18, %f145;
	sub.f32 	%f251, %f251, %f147;
	mul.f32 	%f148, %f19, %f145;
	sub.f32 	%f252, %f252, %f148;
	bra.uni 	$L__BB0_9;
$L__BB0_8:
	mul.f32 	%f138, %f7, %f12;
	mul.f32 	%f139, %f138, %f20;
	fma.rn.f32 	%f250, %f17, %f139, %f250;
	fma.rn.f32 	%f251, %f18, %f139, %f251;
	fma.rn.f32 	%f252, %f19, %f139, %f252;
$L__BB0_9:
	add.s32 	%r15, %r23, 1;
	setp.eq.s32 	%p10, %r15, %r1;
	@%p10 bra 	$L__BB0_14;
	ld.global.u8 	%rs3, [%rd18+24];
	setp.eq.s16 	%p11, %rs3, 0;
	cvt.rn.f32.u16 	%f149, %rs3;
	add.f32 	%f150, %f149, 0f3F800000;
	mul.f32 	%f151, %f150, 0f3B800000;
	selp.f32 	%f30, 0f3F000000, %f151, %p11;
	ld.global.f32 	%f152, [%rd18];
	ld.global.f32 	%f153, [%rd18+4];
	ld.global.f32 	%f154, [%rd18+8];
	sub.f32 	%f31, %f152, %f1;
	sub.f32 	%f32, %f153, %f2;
	sub.f32 	%f33, %f154, %f3;
	mul.f32 	%f155, %f32, %f32;
	fma.rn.f32 	%f156, %f31, %f31, %f155;
	fma.rn.f32 	%f157, %f33, %f33, %f156;
	sqrt.rn.f32 	%f34, %f157;
	setp.leu.f32 	%p12, %f34, 0f3E19999A;
	@%p12 bra 	$L__BB0_14;
	div.rn.f32 	%f35, %f31, %f34;
	div.rn.f32 	%f36, %f32, %f34;
	div.rn.f32 	%f37, %f33, %f34;
	add.f32 	%f158, %f34, 0fBF800000;
	mul.f32 	%f159, %f111, %f158;
	setp.gt.f32 	%p13, %f34, 0f40400000;
	add.f32 	%f160, %f34, 0fC0400000;
	fma.rn.f32 	%f161, %f160, 0f3DCCCCCD, 0f3F800000;
	mul.f32 	%f162, %f159, %f161;
	selp.f32 	%f38, %f162, %f159, %p13;
	setp.lt.f32 	%p14, %f34, %f115;
	@%p14 bra 	$L__BB0_13;
	mul.f32 	%f163, %f7, %f30;
	mul.f32 	%f164, %f163, %f38;
	fma.rn.f32 	%f250, %f35, %f164, %f250;
	fma.rn.f32 	%f251, %f36, %f164, %f251;
	fma.rn.f32 	%f252, %f37, %f164, %f252;
	bra.uni 	$L__BB0_14;
$L__BB0_13:
	mul.f32 	%f165, %f8, %f30;
	mul.f32 	%f166, %f34, %f34;
	max.f32 	%f167, %f166, 0f3E19999A;
	div.rn.f32 	%f168, %f165, %f167;
	add.f32 	%f169, %f165, %f165;
	min.f32 	%f170, %f168, %f169;
	mul.f32 	%f171, %f35, %f170;
	sub.f32 	%f250, %f250, %f171;
	mul.f32 	%f172, %f36, %f170;
	sub.f32 	%f251, %f251, %f172;
	mul.f32 	%f173, %f37, %f170;
	sub.f32 	%f252, %f252, %f173;
$L__BB0_14:
	add.s32 	%r23, %r23, 2;
	add.s32 	%r22, %r22, 2;
	add.s64 	%rd18, %rd18, 56;
	and.b32  	%r24, %r9, 2147483646;
	setp.ne.s32 	%p15, %r23, %r24;
	@%p15 bra 	$L__BB0_4;
$L__BB0_15:
	and.b32  	%r16, %r9, 1;
	setp.eq.b32 	%p16, %r16, 1;
	not.pred 	%p17, %p16;
	@%p17 bra 	$L__BB0_21;
	setp.eq.s32 	%p18, %r24, %r1;
	@%p18 bra 	$L__BB0_21;
	ld.param.u64 	%rd17, [compute_forces_kernel_param_0];
	cvta.to.global.u64 	%rd8, %rd17;
	mul.wide.u32 	%rd9, %r24, 28;
	add.s64 	%rd10, %rd8, %rd9;
	ld.global.u8 	%rs4, [%rd10+24];
	setp.eq.s16 	%p19, %rs4, 0;
	cvt.rn.f32.u16 	%f174, %rs4;
	add.f32 	%f175, %f174, 0f3F800000;
	mul.f32 	%f176, %f175, 0f3B800000;
	selp.f32 	%f54, 0f3F000000, %f176, %p19;
	ld.global.f32 	%f177, [%rd10];
	ld.global.f32 	%f178, [%rd10+4];
	ld.global.f32 	%f179, [%rd10+8];
	sub.f32 	%f55, %f177, %f1;
	sub.f32 	%f56, %f178, %f2;
	sub.f32 	%f57, %f179, %f3;
	mul.f32 	%f180, %f56, %f56;
	fma.rn.f32 	%f181, %f55, %f55, %f180;
	fma.rn.f32 	%f182, %f57, %f57, %f181;
	sqrt.rn.f32 	%f58, %f182;
	setp.leu.f32 	%p20, %f58, 0f3E19999A;
	@%p20 bra 	$L__BB0_21;
	div.rn.f32 	%f59, %f55, %f58;
	div.rn.f32 	%f60, %f56, %f58;
	div.rn.f32 	%f61, %f57, %f58;
	add.f32 	%f183, %f58, 0fBF800000;
	mul.f32 	%f184, %f111, %f183;
	setp.gt.f32 	%p21, %f58, 0f40400000;
	add.f32 	%f185, %f58, 0fC0400000;
	fma.rn.f32 	%f186, %f185, 0f3DCCCCCD, 0f3F800000;
	mul.f32 	%f187, %f184, %f186;
	selp.f32 	%f62, %f187, %f184, %p21;
	setp.lt.f32 	%p22, %f58, %f115;
	@%p22 bra 	$L__BB0_20;
	mul.f32 	%f188, %f7, %f54;
	mul.f32 	%f189, %f188, %f62;
	fma.rn.f32 	%f250, %f59, %f189, %f250;
	fma.rn.f32 	%f251, %f60, %f189, %f251;
	fma.rn.f32 	%f252, %f61, %f189, %f252;
	bra.uni 	$L__BB0_21;
$L__BB0_20:
	mul.f32 	%f190, %f8, %f54;
	mul.f32 	%f191, %f58, %f58;
	max.f32 	%f192, %f191, 0f3E19999A;
	div.rn.f32 	%f193, %f190, %f192;
	add.f32 	%f194, %f190, %f190;
	min.f32 	%f195, %f193, %f194;
	mul.f32 	%f196, %f59, %f195;
	sub.f32 	%f250, %f250, %f196;
	mul.f32 	%f197, %f60, %f195;
	sub.f32 	%f251, %f251, %f197;
	mul.f32 	%f198, %f61, %f195;
	sub.f32 	%f252, %f252, %f198;
$L__BB0_21:
	mul.f32 	%f199, %f2, %f2;
	fma.rn.f32 	%f200, %f1, %f1, %f199;
	fma.rn.f32 	%f201, %f3, %f3, %f200;
	sqrt.rn.f32 	%f72, %f201;
	setp.leu.f32 	%p23, %f72, 0f40400000;
	@%p23 bra 	$L__BB0_23;
	mul.f32 	%f202, %f7, 0f3C75C28F;
	add.f32 	%f203, %f72, 0fC0400000;
	mul.f32 	%f204, %f202, %f203;
	div.rn.f32 	%f205, %f204, %f72;
	mul.f32 	%f206, %f1, %f205;
	sub.f32 	%f250, %f250, %f206;
	mul.f32 	%f207, %f2, %f205;
	sub.f32 	%f251, %f251, %f207;
	mul.f32 	%f208, %f3, %f205;
	sub.f32 	%f252, %f252, %f208;
$L__BB0_23:
	mul.f32 	%f209, %f251, %f251;
	fma.rn.f32 	%f210, %f250, %f250, %f209;
	fma.rn.f32 	%f211, %f252, %f252, %f210;
	sqrt.rn.f32 	%f79, %f211;
	setp.leu.f32 	%p24, %f79, 0f40400000;
	@%p24 bra 	$L__BB0_25;
	mov.f32 	%f212, 0f40400000;
	div.rn.f32 	%f213, %f212, %f79;
	mul.f32 	%f250, %f250, %f213;
	mul.f32 	%f251, %f251, %f213;
	mul.f32 	%f252, %f252, %f213;
$L__BB0_25:
	ld.param.f32 	%f243, [compute_forces_kernel_param_5];
	ld.param.f32 	%f242, [compute_forces_kernel_param_3];
	mov.f32 	%f214, 0f3F800000;
	sub.f32 	%f215, %f214, %f242;
	max.f32 	%f216, %f250, 0fC0400000;
	min.f32 	%f217, %f216, 0f40400000;
	mul.f32 	%f218, %f243, %f217;
	fma.rn.f32 	%f274, %f215, %f4, %f218;
	max.f32 	%f219, %f251, 0fC0400000;
	min.f32 	%f220, %f219, 0f40400000;
	mul.f32 	%f221, %f243, %f220;
	fma.rn.f32 	%f275, %f215, %f5, %f221;
	max.f32 	%f222, %f252, 0fC0400000;
	min.f32 	%f223, %f222, 0f40400000;
	mul.f32 	%f224, %f243, %f223;
	fma.rn.f32 	%f276, %f215, %f6, %f224;
	mul.f32 	%f225, %f275, %f275;
	fma.rn.f32 	%f226, %f274, %f274, %f225;
	fma.rn.f32 	%f227, %f276, %f276, %f226;
	sqrt.rn.f32 	%f89, %f227;
	setp.leu.f32 	%p25, %f89, 0f3CA3D70A;
	@%p25 bra 	$L__BB0_27;
	mov.f32 	%f228, 0f3CA3D70A;
	div.rn.f32 	%f229, %f228, %f89;
	mul.f32 	%f274, %f274, %f229;
	mul.f32 	%f275, %f229, %f275;
	mul.f32 	%f276, %f229, %f276;
$L__BB0_27:
	ld.param.f32 	%f245, [compute_forces_kernel_param_7];
	ld.param.f32 	%f244, [compute_forces_kernel_param_5];
	fma.rn.f32 	%f277, %f244, %f274, %f1;
	fma.rn.f32 	%f278, %f244, %f275, %f2;
	fma.rn.f32 	%f279, %f244, %f276, %f3;
	setp.leu.f32 	%p26, %f245, 0f00000000;
	@%p26 bra 	$L__BB0_30;
	ld.param.f32 	%f246, [compute_forces_kernel_param_7];
	fma.rn.f32 	%f230, %f246, 0fBE99999A, %f246;
	abs.f32 	%f231, %f277;
	setp.gt.f32 	%p27, %f231, %f230;
	mul.f32 	%f232, %f277, 0f3F6B851F;
	mul.f32 	%f233, %f274, 0f3F59999A;
	selp.f32 	%f274, %f233, %f274, %p27;
	selp.f32 	%f277, %f232, %f277, %p27;
	abs.f32 	%f234, %f278;
	setp.gt.f32 	%p28, %f234, %f230;
	mul.f32 	%f235, %f278, 0f3F6B851F;
	mul.f32 	%f236, %f275, 0f3F59999A;
	selp.f32 	%f275, %f236, %f275, %p28;
	selp.f32 	%f278, %f235, %f278, %p28;
	abs.f32 	%f237, %f279;
	setp.leu.f32 	%p29, %f237, %f230;
	@%p29 bra 	$L__BB0_30;
	mul.f32 	%f279, %f279, 0f3F6B851F;
	mul.f32 	%f276, %f276, 0f3F59999A;
$L__BB0_30:
	st.global.f32 	[%rd2], %f277;
	st.global.f32 	[%rd2+4], %f278;
	st.global.f32 	[%rd2+8], %f279;
	st.global.f32 	[%rd2+12], %f274;
	st.global.f32 	[%rd2+16], %f275;
	st.global.f32 	[%rd2+20], %f276;
	setp.ne.s32 	%p30, %r1, 0;
	@%p30 bra 	$L__BB0_32;
	add.u64 	%rd11, %SP, 0;
	add.u64 	%rd12, %SPL, 0;
	mul.f32 	%f238, %f251, %f251;
	fma.rn.f32 	%f239, %f250, %f250, %f238;
	fma.rn.f32 	%f240, %f252, %f252, %f239;
	sqrt.rn.f32 	%f241, %f240;
	cvt.f64.f32 	%fd1, %f241;
	cvt.f64.f32 	%fd2, %f277;
	cvt.f64.f32 	%fd3, %f278;
	cvt.f64.f32 	%fd4, %f279;
	cvt.f64.f32 	%fd5, %f274;
	cvt.f64.f32 	%fd6, %f275;
	cvt.f64.f32 	%fd7, %f276;
	mov.b32 	%r17, 0;
	st.local.u32 	[%rd12], %r17;
	st.local.f64 	[%rd12+8], %fd1;
	st.local.v2.f64 	[%rd12+16], {%fd2, %fd3};
	st.local.v2.f64 	[%rd12+32], {%fd4, %fd5};
	st.local.v2.f64 	[%rd12+48], {%fd6, %fd7};
	mov.u64 	%rd13, $str;
	cvta.global.u64 	%rd14, %rd13;
	{ // callseq 0, 0
	.param .b64 param0;
	st.param.b64 	[param0], %rd14;
	.param .b64 param1;
	st.param.b64 	[param1], %rd11;
	.param .b32 retval0;
	call.uni (retval0), 
	vprintf, 
	(
	param0, 
	param1
	);
	ld.param.b32 	%r18, [retval0];
	} // callseq 0
	cvt.f64.f32 	%fd8, %f7;
	st.local.u32 	[%rd12], %r17;
	st.local.f64 	[%rd12+8], %fd8;
	mov.u64 	%rd15, $str$1;
	cvta.global.u64 	%rd16, %rd15;
	{ // callseq 1, 0
	.param .b64 param0;
	st.param.b64 	[param0], %rd16;
	.param .b64 param1;
	st.param.b64 	[param1], %rd11;
	.param .b32 retval0;
	call.uni (retval0), 
	vprintf, 
	(
	param0, 
	param1
	);
	ld.param.b32 	%r20, [retval0];
	} // callseq 1
$L__BB0_32:
	ret;

}


// ===== COMPILED SASS (sm_100) =====

	.target	sm_100

	.elftype	@"ET_EXEC"


//--------------------- .note.nv.tkinfo           --------------------------
	.section	.note.nv.tkinfo,"",@"SHT_NOTE"
	.sectionflags	@"SHF_NOTE_NV_TKINFO"
	.tkinfo
        /*0018*/ 	.word	0x00000002
        /*0030*/ 	.string	""
        /*0030*/ 	.string	"ptxas"
        /*0030*/ 	.string	"Cuda compilation tools, release 13.0, V13.0.88"
        /*0030*/ 	.string	"Build cuda_13.0.r13.0/compiler.36424714_0"
        /*0030*/ 	.string	"-arch sm_100 -m 64 "



//--------------------- .note.nv.cuinfo           --------------------------
	.section	.note.nv.cuinfo,"",@"SHT_NOTE"
	.sectionflags	@"SHF_NOTE_NV_CUINFO"
        /*0018*/ 	.short	0x0002
        /*001a*/ 	.short	0x0064
        /*001c*/ 	.short	0x0082
	.zero		2


//--------------------- .nv.info                  --------------------------
	.section	.nv.info,"",@"SHT_CUDA_INFO"
	.align	4


	//----- nvinfo : EIATTR_REGCOUNT
	.align		4
        /*0000*/ 	.byte	0x04, 0x2f
        /*0002*/ 	.short	(.L_3 - .L_2)
	.align		4
.L_2:
        /*0004*/ 	.word	index@(compute_forces_kernel)
        /*0008*/ 	.word	0x00000022


	//----- nvinfo : EIATTR_FRAME_SIZE
	.align		4
.L_3:
        /*000c*/ 	.byte	0x04, 0x11
        /*000e*/ 	.short	(.L_5 - .L_4)
	.align		4
.L_4:
        /*0010*/ 	.word	index@($__internal_1_$__cuda_sm3x_div_rn_noftz_f32_slowpath)
        /*0014*/ 	.word	0x00000040


	//----- nvinfo : EIATTR_FRAME_SIZE
	.align		4
.L_5:
        /*0018*/ 	.byte	0x04, 0x11
        /*001a*/ 	.short	(.L_7 - .L_6)
	.align		4
.L_6:
        /*001c*/ 	.word	index@($__internal_0_$__cuda_sm20_sqrt_rn_f32_slowpath)
        /*0020*/ 	.word	0x00000040


	//----- nvinfo : EIATTR_FRAME_SIZE
	.align		4
.L_7:
        /*0024*/ 	.byte	0x04, 0x11
        /*0026*/ 	.short	(.L_9 - .L_8)
	.align		4
.L_8:
        /*0028*/ 	.word	index@(compute_forces_kernel)
        /*002c*/ 	.word	0x00000040


	//----- nvinfo : EIATTR_MIN_STACK_SIZE
	.align		4
.L_9:
        /*0030*/ 	.byte	0x04, 0x12
        /*0032*/ 	.short	(.L_11 - .L_10)
	.align		4
.L_10:
        /*0034*/ 	.word	index@(compute_forces_kernel)
        /*0038*/ 	.word	0x00000040
.L_11:


//--------------------- .nv.compat                --------------------------
	.section	.nv.compat,"",@"SHT_CUDA_COMPAT_INFO"
	.align	4
        /*0000*/ 	.byte	0x02, 0x09, 0x00, 0x00, 0x02, 0x02, 0x01, 0x00, 0x02, 0x05, 0x05, 0x00, 0x03, 0x07, 0x01, 0x01
        /*0010*/ 	.byte	0x02, 0x03, 0x00, 0x00, 0x02, 0x06, 0x01, 0x00, 0x04, 0x0b, 0x08, 0x00, 0x01, 0x00, 0x00, 0x00
        /*0020*/ 	.byte	0x00, 0x00, 0x00, 0x00


//--------------------- .nv.info.compute_forces_kernel --------------------------
	.section	.nv.info.compute_forces_kernel,"",@"SHT_CUDA_INFO"
	.sectionflags	@""
	.align	4


	//----- nvinfo : EIATTR_CUDA_API_VERSION
	.align		4
        /*0000*/ 	.byte	0x04, 0x37
        /*0002*/ 	.short	(.L_13 - .L_12)
.L_12:
        /*0004*/ 	.word	0x00000082


	//----- nvinfo : EIATTR_KPARAM_INFO
	.align		4
.L_13:
        /*0008*/ 	.byte	0x04, 0x17
        /*000a*/ 	.short	(.L_15 - .L_14)
.L_14:
        /*000c*/ 	.word	0x00000000
        /*0010*/ 	.short	0x0007
        /*0012*/ 	.short	0x0020
        /*0014*/ 	.byte	0x00, 0xf0, 0x11, 0x00


	//----- nvinfo : EIATTR_KPARAM_INFO
	.align		4
.L_15:
        /*0018*/ 	.byte	0x04, 0x17
        /*001a*/ 	.short	(.L_17 - .L_16)
.L_16:
        /*001c*/ 	.word	0x00000000
        /*0020*/ 	.short	0x0006
        /*0022*/ 	.short	0x001c
        /*0024*/ 	.byte	0x00, 0xf0, 0x11, 0x00


	//----- nvinfo : EIATTR_KPARAM_INFO
	.align		4
.L_17:
        /*0028*/ 	.byte	0x04, 0x17
        /*002a*/ 	.short	(.L_19 - .L_18)
.L_18:
        /*002c*/ 	.word	0x00000000
        /*0030*/ 	.short	0x0005
        /*0032*/ 	.short	0x0018
        /*0034*/ 	.byte	0x00, 0xf0, 0x11, 0x00


	//----- nvinfo : EIATTR_KPARAM_INFO
	.align		4
.L_19:
        /*0038*/ 	.byte	0x04, 0x17
        /*003a*/ 	.short	(.L_21 - .L_20)
.L_20:
        /*003c*/ 	.word	0x00000000
        /*0040*/ 	.short	0x0004
        /*0042*/ 	.short	0x0014
        /*0044*/ 	.byte	0x00, 0xf0, 0x11, 0x00


	//----- nvinfo : EIATTR_KPARAM_INFO
	.align		4
.L_21:
        /*0048*/ 	.byte	0x04, 0x17
        /*004a*/ 	.short	(.L_23 - .L_22)
.L_22:
        /*004c*/ 	.word	0x00000000
        /*0050*/ 	.short	0x0003
        /*0052*/ 	.short	0x0010
        /*0054*/ 	.byte	0x00, 0xf0, 0x11, 0x00


	//----- nvinfo : EIATTR_KPARAM_INFO
	.align		4
.L_23:
        /*0058*/ 	.byte	0x04, 0x17
        /*005a*/ 	.short	(.L_25 - .L_24)
.L_24:
        /*005c*/ 	.word	0x00000000
        /*0060*/ 	.short	0x0002
        /*0062*/ 	.short	0x000c
        /*0064*/ 	.byte	0x00, 0xf0, 0x11, 0x00


	//----- nvinfo : EIATTR_KPARAM_INFO
	.align		4
.L_25:
        /*0068*/ 	.byte	0x04, 0x17
        /*006a*/ 	.short	(.L_27 - .L_26)
.L_26:
        /*006c*/ 	.word	0x00000000
        /*0070*/ 	.short	0x0001
        /*0072*/ 	.short	0x0008
        /*0074*/ 	.byte	0x00, 0xf0, 0x11, 0x00


	//----- nvinfo : EIATTR_KPARAM_INFO
	.align		4
.L_27:
        /*0078*/ 	.byte	0x04, 0x17
        /*007a*/ 	.short	(.L_29 - .L_28)
.L_28:
        /*007c*/ 	.word	0x00000000
        /*0080*/ 	.short	0x0000
        /*0082*/ 	.short	0x0000
        /*0084*/ 	.byte	0x00, 0xf5, 0x21, 0x00


	//----- nvinfo : EIATTR_SPARSE_MMA_MASK
	.align		4
.L_29:
        /*0088*/ 	.byte	0x03, 0x50
        /*008a*/ 	.short	0x0000


	//----- nvinfo : EIATTR_MAXREG_COUNT
	.align		4
        /*008c*/ 	.byte	0x03, 0x1b
        /*008e*/ 	.short	0x00ff


	//----- nvinfo : EIATTR_EXTERNS
	.align		4
        /*0090*/ 	.byte	0x04, 0x0f
        /*0092*/ 	.short	(.L_31 - .L_30)


	//   ....[0]....
	.align		4
.L_30:
        /*0094*/ 	.word	index@(vprintf)


	//----- nvinfo : EIATTR_MERCURY_ISA_VERSION
	.align		4
.L_31:
        /*0098*/ 	.byte	0x03, 0x5f
        /*009a*/ 	.short	0x0101


	//----- nvinfo : EIATTR_VRC_CTA_INIT_COUNT
	.align		4
        /*009c*/ 	.byte	0x02, 0x4a
	.zero		1
	.zero		1


	//----- nvinfo : EIATTR_SYSCALL_OFFSETS
	.align		4
        /*00a0*/ 	.byte	0x04, 0x46
        /*00a2*/ 	.short	(.L_33 - .L_32)


	//   ....[0]....
.L_32:
        /*00a4*/ 	.word	0x00002720


	//   ....[1]....
        /*00a8*/ 	.word	0x000027d0


	//----- nvinfo : EIATTR_EXIT_INSTR_OFFSETS
	.align		4
.L_33:
        /*00ac*/ 	.byte	0x04, 0x1c
        /*00ae*/ 	.short	(.L_35 - .L_34)


	//   ....[0]....
.L_34:
        /*00b0*/ 	.word	0x000000e0


	//   ....[1]....
        /*00b4*/ 	.word	0x000024b0


	//   ....[2]....
        /*00b8*/ 	.word	0x000027e0


	//----- nvinfo : EIATTR_CRS_STACK_SIZE
	.align		4
.L_35:
        /*00bc*/ 	.byte	0x04, 0x1e
        /*00be*/ 	.short	(.L_37 - .L_36)
.L_36:
        /*00c0*/ 	.word	0x00000000


	//----- nvinfo : EIATTR_CBANK_PARAM_SIZE
	.align		4
.L_37:
        /*00c4*/ 	.byte	0x03, 0x19
        /*00c6*/ 	.short	0x0024


	//----- nvinfo : EIATTR_PARAM_CBANK
	.align		4
        /*00c8*/ 	.byte	0x04, 0x0a
        /*00ca*/ 	.short	(.L_39 - .L_38)
	.align		4
.L_38:
        /*00cc*/ 	.word	index@(.nv.constant0.compute_forces_kernel)
        /*00d0*/ 	.short	0x0380
        /*00d2*/ 	.short	0x0024


	//----- nvinfo : EIATTR_SW_WAR
	.align		4
.L_39:
        /*00d4*/ 	.byte	0x04, 0x36
        /*00d6*/ 	.short	(.L_41 - .L_40)
.L_40:
        /*00d8*/ 	.word	0x00000008
.L_41:


//--------------------- .nv.callgraph             --------------------------
	.section	.nv.callgraph,"",@"SHT_CUDA_CALLGRAPH"
	.align	4
	.sectionentsize	8
	.align		4
        /*0000*/ 	.word	0x00000000
	.align		4
        /*0004*/ 	.word	0xffffffff
	.align		4
        /*0008*/ 	.word	index@(compute_forces_kernel)
	.align		4
        /*000c*/ 	.word	index@(vprintf)
	.align		4
        /*0010*/ 	.word	0x00000000
	.align		4
        /*0014*/ 	.word	0xfffffffe
	.align		4
        /*0018*/ 	.word	0x00000000
	.align		4
        /*001c*/ 	.word	0xfffffffd
	.align		4
        /*0020*/ 	.word	0x00000000
	.align		4
        /*0024*/ 	.word	0xfffffffc


//--------------------- .nv.constant4             --------------------------
	.section	.nv.constant4,"a",@progbits
	.align	8
	.align		8
.nv.constant4:
        /*0000*/ 	.dword	vprintf
	.align		8
        /*0008*/ 	.dword	$str
	.align		8
        /*0010*/ 	.dword	$str$1


//--------------------- .text.compute_forces_kernel --------------------------
	.section	.text.compute_forces_kernel,"ax",@progbits
	.align	128
        .global         compute_forces_kernel
        .type           compute_forces_kernel,@function
        .size           compute_forces_kernel,(.L_x_83 - compute_forces_kernel)
        .other          compute_forces_kernel,@"STO_CUDA_ENTRY STV_DEFAULT"
compute_forces_kernel:
.text.compute_forces_kernel:
[----:B------:R-:W0:Y:S01]  /*0000*/  LDC R1, c[0x0][0x37c] ;  /* 0x0000df00ff017b82 */ /* 0x000e220000000800 */
[----:B------:R-:W1:Y:S01]  /*0010*/  S2R R0, SR_TID.X ;  /* 0x0000000000007919 */ /* 0x000e620000002100 */
[----:B------:R-:W2:Y:S06]  /*0020*/  LDCU UR5, c[0x0][0x2fc] ;  /* 0x00005f80ff0577ac */ /* 0x000eac0008000800 */
[----:B------:R-:W1:Y:S01]  /*0030*/  S2UR UR6, SR_CTAID.X ;  /* 0x00000000000679c3 */ /* 0x000e620000002500 */
[----:B0-----:R-:W-:Y:S01]  /*0040*/  IADD3 R1, PT, PT, R1, -0x40, RZ ;  /* 0xffffffc001017810 */ /* 0x001fe20007ffe0ff */
[----:B------:R-:W0:Y:S03]  /*0050*/  LDCU UR7, c[0x0][0x388] ;  /* 0x00007100ff0777ac */ /* 0x000e260008000800 */
[----:B------:R-:W-:Y:S01]  /*0060*/  R2UR UR36, R1 ;  /* 0x00000000012472ca */ /* 0x000fe200000e0000 */
[----:B------:R-:W3:Y:S02]  /*0070*/  LDCU UR4, c[0x0][0x2f8] ;  /* 0x00005f00ff0477ac */ /* 0x000ee40008000800 */
[----:B------:R-:W1:Y:S01]  /*0080*/  LDC R13, c[0x0][0x360] ;  /* 0x0000d800ff0d7b82 */ /* 0x000e620000000800 */
[----:B0-----:R-:W-:-:S09]  /*0090*/  MOV R4, UR7 ;  /* 0x0000000700047c02 */ /* 0x001fd20008000f00 */
[----:B---3--:R-:W-:-:S04]  /*00a0*/  UIADD3 UR36, UP0, UPT, UR36, UR4, URZ ;  /* 0x0000000424247290 */ /* 0x008fc8000ff1e0ff */
[----:B--2---:R-:W-:Y:S01]  /*00b0*/  UIADD3.X UR37, UPT, UPT, URZ, UR5, URZ, UP0, !UPT ;  /* 0x00000005ff257290 */ /* 0x004fe200087fe4ff */
[----:B-1----:R-:W-:-:S05]  /*00c0*/  IMAD R13, R13, UR6, R0 ;  /* 0x000000060d0d7c24 */ /* 0x002fca000f8e0200 */
[----:B------:R-:W-:-:S13]  /*00d0*/  ISETP.GE.AND P0, PT, R13, R4, PT ;  /* 0x000000040d00720c */ /* 0x000fda0003f06270 */
[----:B------:R-:W-:Y:S05]  /*00e0*/  @P0 EXIT ;  /* 0x000000000000094d */ /* 0x000fea0003800000 */
[----:B------:R-:W0:Y:S01]  /*00f0*/  LDC.64 R6, c[0x0][0x380] ;  /* 0x0000e000ff067b82 */ /* 0x000e220000000a00 */
[----:B------:R-:W1:Y:S01]  /*0100*/  LDCU.64 UR8, c[0x0][0x358] ;  /* 0x00006b00ff0877ac */ /* 0x000e620008000a00 */
[----:B0-----:R-:W-:-:S05]  /*0110*/  IMAD.WIDE R6, R13, 0x1c, R6 ;  /* 0x0000001c0d067825 */ /* 0x001fca00078e0206 */
[----:B-1----:R-:W2:Y:S04]  /*0120*/  LDG.E.U8 R0, desc[UR8][R6.64+0x18] ;  /* 0x0000180806007981 */ /* 0x002ea8000c1e1100 */
[----:B------:R0:W5:Y:S04]  /*0130*/  LDG.E R12, desc[UR8][R6.64] ;  /* 0x00000008060c7981 */ /* 0x000168000c1e1900 */
[----:B------:R0:W5:Y:S04]  /*0140*/  LDG.E R11, desc[UR8][R6.64+0x4] ;  /* 0x00000408060b7981 */ /* 0x000168000c1e1900 */
[----:B------:R0:W5:Y:S04]  /*0150*/  LDG.E R10, desc[UR8][R6.64+0x8] ;  /* 0x00000808060a7981 */ /* 0x000168000c1e1900 */
[----:B------:R0:W5:Y:S04]  /*0160*/  LDG.E R14, desc[UR8][R6.64+0xc] ;  /* 0x00000c08060e7981 */ /* 0x000168000c1e1900 */
[----:B------:R0:W5:Y:S04]  /*0170*/  LDG.E R15, desc[UR8][R6.64+0x10] ;  /* 0x00001008060f7981 */ /* 0x000168000c1e1900 */
[----:B------:R0:W5:Y:S01]  /*0180*/  LDG.E R16, desc[UR8][R6.64+0x14] ;  /* 0x0000140806107981 */ /* 0x000162000c1e1900 */
[----:B------:R-:W-:Y:S01]  /*0190*/  ISETP.GE.AND P1, PT, R4, 0x1, PT ;  /* 0x000000010400780c */ /* 0x000fe20003f26270 */
[----:B------:R-:W-:Y:S01]  /*01a0*/  HFMA2 R20, -RZ, RZ, 0, 0 ;  /* 0x00000000ff147431 */ /* 0x000fe200000001ff */
[----:B------:R-:W-:Y:S01]  /*01b0*/  CS2R R18, SRZ ;  /* 0x0000000000127805 */ /* 0x000fe2000001ff00 */
[----:B--2---:R-:W1:Y:S01]  /*01c0*/  I2F.U16 R2, R0 ;  /* 0x0000000000027306 */ /* 0x004e620000101000 */
[----:B------:R-:W-:Y:S01]  /*01d0*/  ISETP.NE.AND P0, PT, R0, RZ, PT ;  /* 0x000000ff0000720c */ /* 0x000fe20003f05270 */
[----:B-1----:R-:W-:-:S04]  /*01e0*/  FADD R2, R2, 1 ;  /* 0x3f80000002027421 */ /* 0x002fc80000000000 */
[----:B------:R-:W-:-:S05]  /*01f0*/  FMUL R2, R2, 0.00390625 ;  /* 0x3b80000002027820 */ /* 0x000fca0000400000 */
[----:B------:R-:W-:Y:S01]  /*0200*/  FSEL R2, R2, 0.5, P0 ;  /* 0x3f00000002027808 */ /* 0x000fe20000000000 */
[----:B0-----:R-:W-:Y:S06]  /*0210*/  @!P1 BRA `(.L_x_0) ;  /* 0x00000018002c9947 */ /* 0x001fec0003800000 */
[----:B------:R-:W0:Y:S01]  /*0220*/  LDCU UR4, c[0x0][0x394] ;  /* 0x00007280ff0477ac */ /* 0x000e220008000800 */
[----:B------:R-:W-:Y:S02]  /*0230*/  ISETP.NE.AND P0, PT, R4, 0x1, PT ;  /* 0x000000010400780c */ /* 0x000fe40003f05270 */
[----:B------:R-:W-:Y:S02]  /*0240*/  CS2R R18, SRZ ;  /* 0x0000000000127805 */ /* 0x000fe4000001ff00 */
[----:B------:R-:W-:Y:S02]  /*0250*/  MOV R0, RZ ;  /* 0x000000ff00007202 */ /* 0x000fe40000000f00 */
[----:B------:R-:W-:Y:S01]  /*0260*/  MOV R20, RZ ;  /* 0x000000ff00147202 */ /* 0x000fe20000000f00 */
[----:B0-----:R-:W-:-:S06]  /*0270*/  FMUL R17, R2, UR4 ;  /* 0x0000000402117c20 */ /* 0x001fcc0008400000 */
[----:B------:R-:W-:Y:S05]  /*0280*/  @!P0 BRA `(.L_x_1) ;  /* 0x0000001000288947 */ /* 0x000fea0003800000 */
[----:B------:R-:W0:Y:S01]  /*0290*/  LDCU.64 UR6, c[0x0][0x380] ;  /* 0x00007000ff0677ac */ /* 0x000e220008000a00 */
[----:B------:R-:W-:Y:S02]  /*02a0*/  IADD3 R30, PT, PT, -R13, RZ, RZ ;  /* 0x000000ff0d1e7210 */ /* 0x000fe40007ffe1ff */
[----:B------:R-:W-:Y:S01]  /*02b0*/  MOV R18, RZ ;  /* 0x000000ff00127202 */ /* 0x000fe20000000f00 */
[----:B------:R-:W1:Y:S01]  /*02c0*/  LDCU UR10, c[0x0][0x38c] ;  /* 0x00007180ff0a77ac */ /* 0x000e620008000800 */
[----:B------:R-:W2:Y:S01]  /*02d0*/  LDCU UR11, c[0x0][0x39c] ;  /* 0x00007380ff0b77ac */ /* 0x000ea20008000800 */
[----:B------:R-:W-:Y:S01]  /*02e0*/  UMOV UR4, URZ ;  /* 0x000000ff00047c82 */ /* 0x000fe20008000000 */
[----:B0-----:R-:W-:-:S04]  /*02f0*/  UIADD3 UR6, UP0, UPT, UR6, 0x1c, URZ ;  /* 0x0000001c06067890 */ /* 0x001fc8000ff1e0ff */
[----:B-1----:R-:W-:-:S12]  /*0300*/  UIADD3.X UR7, UPT, UPT, URZ, UR7, URZ, UP0, !UPT ;  /* 0x00000007ff077290 */ /* 0x002fd800087fe4ff */
.L_x_29:
[----:B------:R-:W-:Y:S01]  /*0310*/  ISETP.NE.AND P0, PT, R30, RZ, PT ;  /* 0x000000ff1e00720c */ /* 0x000fe20003f05270 */
[----:B------:R-:W-:-:S12]  /*0320*/  BSSY.RECONVERGENT B2, `(.L_x_2) ;  /* 0x000007b000027945 */ /* 0x000fd80003800200 */
[----:B------:R-:W-:Y:S05]  /*0330*/  @!P0 BRA `(.L_x_3) ;  /* 0x0000000400e48947 */ /* 0x000fea0003800000 */
[----:B------:R-:W-:Y:S02]  /*0340*/  MOV R24, UR6 ;  /* 0x0000000600187c02 */ /* 0x000fe40008000f00 */
[----:B------:R-:W-:Y:S02]  /*0350*/  MOV R25, UR7 ;  /* 0x0000000700197c02 */ /* 0x000fe40008000f00 */
[----:B------:R-:W-:Y:S02]  /*0360*/  MOV R22, UR6 ;  /* 0x0000000600167c02 */ /* 0x000fe40008000f00 */
[----:B------:R-:W-:Y:S01]  /*0370*/  MOV R23, UR7 ;  /* 0x0000000700177c02 */ /* 0x000fe20008000f00 */
[----:B------:R-:W3:Y:S01]  /*0380*/  LDG.E R4, desc[UR8][R24.64+-0x18] ;  /* 0xffffe80818047981 */ /* 0x000ee2000c1e1900 */
[----:B------:R-:W-:Y:S02]  /*0390*/  MOV R26, UR6 ;  /* 0x00000006001a7c02 */ /* 0x000fe40008000f00 */
[----:B------:R-:W-:Y:S01]  /*03a0*/  MOV R27, UR7 ;  /* 0x00000007001b7c02 */ /* 0x000fe20008000f00 */
[----:B------:R-:W4:Y:S01]  /*03b0*/  LDG.E R5, desc[UR8][R22.64+-0x1c] ;  /* 0xffffe40816057981 */ /* 0x000f22000c1e1900 */
[----:B------:R-:W-:-:S02]  /*03c0*/  MOV R8, UR6 ;  /* 0x0000000600087c02 */ /* 0x000fc40008000f00 */
[----:B------:R-:W-:Y:S01]  /*03d0*/  MOV R9, UR7 ;  /* 0x0000000700097c02 */ /* 0x000fe20008000f00 */
[----:B------:R-:W2:Y:S04]  /*03e0*/  LDG.E R3, desc[UR8][R26.64+-0x14] ;  /* 0xffffec081a037981 */ /* 0x000ea8000c1e1900 */
[----:B------:R-:W2:Y:S01]  /*03f0*/  LDG.E.U8 R8, desc[UR8][R8.64+-0x4] ;  /* 0xfffffc0808087981 */ /* 0x000ea2000c1e1100 */
[----:B------:R-:W-:Y:S01]  /*0400*/  BSSY.RECONVERGENT B0, `(.L_x_4) ;  /* 0x0000018000007945 */ /* 0x000fe20003800200 */
[----:B---3-5:R-:W-:Y:S01]  /*0410*/  FADD R4, -R11, R4 ;  /* 0x000000040b047221 */ /* 0x028fe20000000100 */
[----:B----4-:R-:W-:-:S03]  /*0420*/  FADD R5, -R12, R5 ;  /* 0x000000050c057221 */ /* 0x010fc60000000100 */
[----:B------:R-:W-:Y:S01]  /*0430*/  FMUL R28, R4, R4 ;  /* 0x00000004041c7220 */ /* 0x000fe20000400000 */
[----:B--2---:R-:W-:-:S03]  /*0440*/  FADD R3, -R10, R3 ;  /* 0x000000030a037221 */ /* 0x004fc60000000100 */
[----:B------:R-:W-:Y:S01]  /*0450*/  FFMA R28, R5, R5, R28 ;  /* 0x00000005051c7223 */ /* 0x000fe2000000001c */
[----:B------:R-:W0:Y:S03]  /*0460*/  I2F.U16 R0, R8 ;  /* 0x0000000800007306 */ /* 0x000e260000101000 */
[----:B------:R-:W-:-:S05]  /*0470*/  FFMA R21, R3, R3, R28 ;  /* 0x0000000303157223 */ /* 0x000fca000000001c */
[----:B------:R-:W-:-:S04]  /*0480*/  IADD3 R9, PT, PT, R21, -0xd000000, RZ ;  /* 0xf300000015097810 */ /* 0x000fc80007ffe0ff */
[----:B------:R-:W-:Y:S01]  /*0490*/  ISETP.GT.U32.AND P1, PT, R9, 0x727fffff, PT ;  /* 0x727fffff0900780c */ /* 0x000fe20003f24070 */
[----:B------:R1:W2:Y:S01]  /*04a0*/  MUFU.RSQ R24, R21 ;  /* 0x0000001500187308 */ /* 0x0002a20000001400 */
[----:B0-----:R-:W-:Y:S01]  /*04b0*/  FADD R0, R0, 1 ;  /* 0x3f80000000007421 */ /* 0x001fe20000000000 */
[----:B------:R-:W-:-:S03]  /*04c0*/  ISETP.NE.AND P0, PT, R8, RZ, PT ;  /* 0x000000ff0800720c */ /* 0x000fc60003f05270 */
[----:B------:R-:W-:-:S05]  /*04d0*/  FMUL R0, R0, 0.00390625 ;  /* 0x3b80000000007820 */ /* 0x000fca0000400000 */
[----:B------:R-:W-:Y:S02]  /*04e0*/  FSEL R25, R0, 0.5, P0 ;  /* 0x3f00000000197808 */ /* 0x000fe40000000000 */
[----:B-1----:R-:W-:Y:S05]  /*04f0*/  @!P1 BRA `(.L_x_5) ;  /* 0x0000000000109947 */ /* 0x002fea0003800000 */
[----:B------:R-:W-:Y:S02]  /*0500*/  MOV R0, R21 ;  /* 0x0000001500007202 */ /* 0x000fe40000000f00 */
[----:B--2---:R-:W-:-:S07]  /*0510*/  MOV R24, 0x530 ;  /* 0x0000053000187802 */ /* 0x004fce0000000f00 */
[----:B------:R-:W-:Y:S05]  /*0520*/  CALL.REL.NOINC `($__internal_0_$__cuda_sm20_sqrt_rn_f32_slowpath) ;  /* 0x0000002000b07944 */ /* 0x000fea0003c00000 */
[----:B------:R-:W-:Y:S05]  /*0530*/  BRA `(.L_x_6) ;  /* 0x0000000000107947 */ /* 0x000fea0003800000 */
.L_x_5:
[----:B--2---:R-:W-:Y:S01]  /*0540*/  FMUL.FTZ R26, R21, R24 ;  /* 0x00000018151a7220 */ /* 0x004fe20000410000 */
[----:B------:R-:W-:-:S03]  /*0550*/  FMUL.FTZ R0, R24, 0.5 ;  /* 0x3f00000018007820 */ /* 0x000fc60000410000 */
[----:B------:R-:W-:-:S04]  /*0560*/  FFMA R9, -R26, R26, R21 ;  /* 0x0000001a1a097223 */ /* 0x000fc80000000115 */
[----:B------:R-:W-:-:S07]  /*0570*/  FFMA R26, R9, R0, R26 ;  /* 0x00000000091a7223 */ /* 0x000fce000000001a */
.L_x_6:
[----:B------:R-:W-:Y:S05]  /*0580*/  BSYNC.RECONVERGENT B0 ;  /* 0x0000000000007941 */ /* 0x000fea0003800200 */
.L_x_4:
[----:B------:R-:W-:-:S13]  /*0590*/  FSETP.GT.AND P0, PT, R26, 0.15000000596046447754, PT ;  /* 0x3e19999a1a00780b */ /* 0x000fda0003f04000 */
[----:B------:R-:W-:Y:S05]  /*05a0*/  @!P0 BRA `(.L_x_3) ;  /* 0x0000000400488947 */ /* 0x000fea0003800000 */
[----:B------:R-:W0:Y:S01]  /*05b0*/  MUFU.RCP R9, R26 ;  /* 0x0000001a00097308 */ /* 0x000e220000001000 */
[----:B------:R-:W-:Y:S07]  /*05c0*/  BSSY.RECONVERGENT B3, `(.L_x_7) ;  /* 0x000000d000037945 */ /* 0x000fee0003800200 */
[----:B------:R-:W1:Y:S01]  /*05d0*/  FCHK P0, R5, R26 ;  /* 0x0000001a05007302 */ /* 0x000e620000000000 */
[----:B0-----:R-:W-:-:S04]  /*05e0*/  FFMA R0, R9, -R26, 1 ;  /* 0x3f80000009007423 */ /* 0x001fc8000000081a */
[----:B------:R-:W-:-:S04]  /*05f0*/  FFMA R0, R9, R0, R9 ;  /* 0x0000000009007223 */ /* 0x000fc80000000009 */
[----:B------:R-:W-:-:S04]  /*0600*/  FFMA R27, R5, R0, RZ ;  /* 0x00000000051b7223 */ /* 0x000fc800000000ff */
[----:B------:R-:W-:-:S04]  /*0610*/  FFMA R8, R27, -R26, R5 ;  /* 0x8000001a1b087223 */ /* 0x000fc80000000005 */
[----:B------:R-:W-:Y:S01]  /*0620*/  FFMA R27, R0, R8, R27 ;  /* 0x00000008001b7223 */ /* 0x000fe2000000001b */
[----:B-1----:R-:W-:Y:S06]  /*0630*/  @!P0 BRA `(.L_x_8) ;  /* 0x0000000000148947 */ /* 0x002fec0003800000 */
[----:B------:R-:W-:Y:S02]  /*0640*/  MOV R0, R5 ;  /* 0x0000000500007202 */ /* 0x000fe40000000f00 */
[----:B------:R-:W-:Y:S02]  /*0650*/  MOV R5, R26 ;  /* 0x0000001a00057202 */ /* 0x000fe40000000f00 */
[----:B------:R-:W-:-:S07]  /*0660*/  MOV R8, 0x680 ;  /* 0x0000068000087802 */ /* 0x000fce0000000f00 */
[----:B------:R-:W-:Y:S05]  /*0670*/  CALL.REL.NOINC `($__internal_1_$__cuda_sm3x_div_rn_noftz_f32_slowpath) ;  /* 0x0000002000b87944 */ /* 0x000fea0003c00000 */
[----:B------:R-:W-:-:S07]  /*0680*/  MOV R27, R0 ;  /* 0x00000000001b7202 */ /* 0x000fce0000000f00 */
.L_x_8:
[----:B------:R-:W-:Y:S05]  /*0690*/  BSYNC.RECONVERGENT B3 ;  /* 0x0000000000037941 */ /* 0x000fea0003800200 */
.L_x_7:
        /* <DEDUP_REMOVED lines=14> */
.L_x_10:
[----:B------:R-:W-:Y:S05]  /*0780*/  BSYNC.RECONVERGENT B3 ;  /* 0x0000000000037941 */ /* 0x000fea0003800200 */
.L_x_9:
        /* <DEDUP_REMOVED lines=14> */
.L_x_12:
[----:B------:R-:W-:Y:S05]  /*0870*/  BSYNC.RECONVERGENT B3 ;  /* 0x0000000000037941 */ /* 0x000fea0003800200 */
.L_x_11:
[C---:B------:R-:W-:Y:S01]  /*0880*/  FSETP.GEU.AND P1, PT, R26.reuse, UR11, PT ;  /* 0x0000000b1a007c0b */ /* 0x040fe2000bf2e000 */
[----:B------:R-:W-:Y:S01]  /*0890*/  HFMA2 R4, -RZ, RZ, 1.44921875, -19.203125 ;  /* 0x3dcccccdff047431 */ /* 0x000fe200000001ff */
[C---:B------:R-:W-:Y:S01]  /*08a0*/  FSETP.GT.AND P0, PT, R26.reuse, 3, PT ;  /* 0x404000001a00780b */ /* 0x040fe20003f04000 */
[C---:B------:R-:W-:Y:S01]  /*08b0*/  FADD R3, R26.reuse, -3 ;  /* 0xc04000001a037421 */ /* 0x040fe20000000000 */
[----:B------:R-:W-:-:S04]  /*08c0*/  FADD R0, R26, -1 ;  /* 0xbf8000001a007421 */ /* 0x000fc80000000000 */
[----:B------:R-:W-:Y:S01]  /*08d0*/  FMUL R0, R0, UR10 ;  /* 0x0000000a00007c20 */ /* 0x000fe20008400000 */
[----:B------:R-:W-:-:S06]  /*08e0*/  FFMA R3, R3, R4, 1 ;  /* 0x3f80000003037423 */ /* 0x000fcc0000000004 */
[----:B------:R-:W-:Y:S01]  /*08f0*/  @P0 FMUL R0, R0, R3 ;  /* 0x0000000300000220 */ /* 0x000fe20000400000 */
[----:B------:R-:W-:Y:S06]  /*0900*/  @P1 BRA `(.L_x_13) ;  /* 0x00000000005c1947 */ /* 0x000fec0003800000 */
[----:B------:R-:W-:Y:S01]  /*0910*/  FMUL R26, R26, R26 ;  /* 0x0000001a1a1a7220 */ /* 0x000fe20000400000 */
[----:B------:R-:W-:Y:S01]  /*0920*/  FMUL R3, R17, R25 ;  /* 0x0000001911037220 */ /* 0x000fe20000400000 */
[----:B------:R-:W-:Y:S03]  /*0930*/  BSSY.RECONVERGENT B3, `(.L_x_14) ;  /* 0x000000e000037945 */ /* 0x000fe60003800200 */
[----:B------:R-:W-:-:S04]  /*0940*/  FMNMX R26, R26, 0.15000000596046447754, !PT ;  /* 0x3e19999a1a1a7809 */ /* 0x000fc80007800000 */
[----:B------:R-:W0:Y:S08]  /*0950*/  MUFU.RCP R0, R26 ;  /* 0x0000001a00007308 */ /* 0x000e300000001000 */
[----:B------:R-:W1:Y:S01]  /*0960*/  FCHK P0, R3, R26 ;  /* 0x0000001a03007302 */ /* 0x000e620000000000 */
[----:B0-----:R-:W-:-:S04]  /*0970*/  FFMA R5, -R26, R0, 1 ;  /* 0x3f8000001a057423 */ /* 0x001fc80000000100 */
[----:B------:R-:W-:-:S04]  /*0980*/  FFMA R0, R0, R5, R0 ;  /* 0x0000000500007223 */ /* 0x000fc80000000000 */
[----:B------:R-:W-:-:S04]  /*0990*/  FFMA R5, R3, R0, RZ ;  /* 0x0000000003057223 */ /* 0x000fc800000000ff */
[----:B------:R-:W-:-:S04]  /*09a0*/  FFMA R4, -R26, R5, R3 ;  /* 0x000000051a047223 */ /* 0x000fc80000000103 */
[----:B------:R-:W-:Y:S01]  /*09b0*/  FFMA R0, R0, R4, R5 ;  /* 0x0000000400007223 */ /* 0x000fe20000000005 */
[----:B-1----:R-:W-:Y:S06]  /*09c0*/  @!P0 BRA `(.L_x_15) ;  /* 0x0000000000108947 */ /* 0x002fec0003800000 */
[----:B------:R-:W-:Y:S02]  /*09d0*/  MOV R5, R26 ;  /* 0x0000001a00057202 */ /* 0x000fe40000000f00 */
[----:B------:R-:W-:Y:S02]  /*09e0*/  MOV R0, R3 ;  /* 0x0000000300007202 */ /* 0x000fe40000000f00 */
[----:B------:R-:W-:-:S07]  /*09f0*/  MOV R8, 0xa10 ;  /* 0x00000a1000087802 */ /* 0x000fce0000000f00 */
[----:B------:R-:W-:Y:S05]  /*0a00*/  CALL.REL.NOINC `($__internal_1_$__cuda_sm3x_div_rn_noftz_f32_slowpath) ;  /* 0x0000001c00d47944 */ /* 0x000fea0003c00000 */
.L_x_15:
[----:B------:R-:W-:Y:S05]  /*0a10*/  BSYNC.RECONVERGENT B3 ;  /* 0x0000000000037941 */ /* 0x000fea0003800200 */
.L_x_14:
[----:B------:R-:W-:-:S05]  /*0a20*/  FADD R3, R3, R3 ;  /* 0x0000000303037221 */ /* 0x000fca0000000000 */
[----:B------:R-:W-:-:S05]  /*0a30*/  FMNMX R3, R3, R0, PT ;  /* 0x0000000003037209 */ /* 0x000fca0003800000 */
[C---:B------:R-:W-:Y:S01]  /*0a40*/  FFMA R20, R3.reuse, -R27, R20 ;  /* 0x8000001b03147223 */ /* 0x040fe20000000014 */
[C---:B------:R-:W-:Y:S01]  /*0a50*/  FFMA R19, R3.reuse, -R28, R19 ;  /* 0x8000001c03137223 */ /* 0x040fe20000000013 */
[----:B------:R-:W-:Y:S01]  /*0a60*/  FFMA R18, R3, -R29, R18 ;  /* 0x8000001d03127223 */ /* 0x000fe20000000012 */
[----:B------:R-:W-:Y:S06]  /*0a70*/  BRA `(.L_x_3) ;  /* 0x0000000000147947 */ /* 0x000fec0003800000 */
.L_x_13:
[----:B------:R-:W-:-:S04]  /*0a80*/  FMUL R25, R2, R25 ;  /* 0x0000001902197220 */ /* 0x000fc80000400000 */
[----:B------:R-:W-:-:S04]  /*0a90*/  FMUL R25, R0, R25 ;  /* 0x0000001900197220 */ /* 0x000fc80000400000 */
[C---:B------:R-:W-:Y:S01]  /*0aa0*/  FFMA R20, R25.reuse, R27, R20 ;  /* 0x0000001b19147223 */ /* 0x040fe20000000014 */
[C---:B------:R-:W-:Y:S01]  /*0ab0*/  FFMA R19, R25.reuse, R28, R19 ;  /* 0x0000001c19137223 */ /* 0x040fe20000000013 */
[----:B------:R-:W-:-:S07]  /*0ac0*/  FFMA R18, R25, R29, R18 ;  /* 0x0000001d19127223 */ /* 0x000fce0000000012 */
.L_x_3:
[----:B--2---:R-:W-:Y:S05]  /*0ad0*/  BSYNC.RECONVERGENT B2 ;  /* 0x0000000000027941 */ /* 0x004fea0003800200 */
.L_x_2:
[----:B------:R-:W-:Y:S01]  /*0ae0*/  UIADD3 UR5, UPT, UPT, UR4, 0x1, URZ ;  /* 0x0000000104057890 */ /* 0x000fe2000fffe0ff */
[----:B------:R-:W-:Y:S05]  /*0af0*/  BSSY.RECONVERGENT B2, `(.L_x_16) ;  /* 0x000007b000027945 */ /* 0x000fea0003800200 */
[----:B------:R-:W-:-:S13]  /*0b00*/  ISETP.NE.AND P0, PT, R13, UR5, PT ;  /* 0x000000050d007c0c */ /* 0x000fda000bf05270 */
[----:B------:R-:W-:Y:S05]  /*0b10*/  @!P0 BRA `(.L_x_17) ;  /* 0x0000000400e08947 */ /* 0x000fea0003800000 */
[----:B------:R-:W-:Y:S02]  /*0b20*/  MOV R24, UR6 ;  /* 0x0000000600187c02 */ /* 0x000fe40008000f00 */
[----:B------:R-:W-:Y:S02]  /*0b30*/  MOV R25, UR7 ;  /* 0x0000000700197c02 */ /* 0x000fe40008000f00 */
[----:B------:R-:W-:Y:S02]  /*0b40*/  MOV R22, UR6 ;  /* 0x0000000600167c02 */ /* 0x000fe40008000f00 */
[----:B------:R-:W-:Y:S01]  /*0b50*/  MOV R23, UR7 ;  /* 0x0000000700177c02 */ /* 0x000fe20008000f00 */
[----:B------:R-:W2:Y:S01]  /*0b60*/  LDG.E R4, desc[UR8][R24.64+0x4] ;  /* 0x0000040818047981 */ /* 0x000ea2000c1e1900 */
[----:B------:R-:W-:Y:S02]  /*0b70*/  MOV R26, UR6 ;  /* 0x00000006001a7c02 */ /* 0x000fe40008000f00 */
[----:B------:R-:W-:Y:S01]  /*0b80*/  MOV R27, UR7 ;  /* 0x00000007001b7c02 */ /* 0x000fe20008000f00 */
[----:B------:R-:W3:Y:S01]  /*0b90*/  LDG.E R5, desc[UR8][R22.64] ;  /* 0x0000000816057981 */ /* 0x000ee2000c1e1900 */
[----:B------:R-:W-:-:S02]  /*0ba0*/  MOV R8, UR6 ;  /* 0x0000000600087c02 */ /* 0x000fc40008000f00 */
[----:B------:R-:W-:Y:S01]  /*0bb0*/  MOV R9, UR7 ;  /* 0x0000000700097c02 */ /* 0x000fe20008000f00 */
[----:B------:R-:W4:Y:S04]  /*0bc0*/  LDG.E R3, desc[UR8][R26.64+0x8] ;  /* 0x000008081a037981 */ /* 0x000f28000c1e1900 */
[----:B------:R-:W4:Y:S01]  /*0bd0*/  LDG.E.U8 R8, desc[UR8][R8.64+0x18] ;  /* 0x0000180808087981 */ /* 0x000f22000c1e1100 */
[----:B------:R-:W-:Y:S01]  /*0be0*/  BSSY.RECONVERGENT B0, `(.L_x_18) ;  /* 0x0000018000007945 */ /* 0x000fe20003800200 */
[----:B--2--5:R-:W-:Y:S01]  /*0bf0*/  FADD R4, -R11, R4 ;  /* 0x000000040b047221 */ /* 0x024fe20000000100 */
[----:B---3--:R-:W-:-:S03]  /*0c00*/  FADD R5, -R12, R5 ;  /* 0x000000050c057221 */ /* 0x008fc60000000100 */
[----:B------:R-:W-:Y:S01]  /*0c10*/  FMUL R28, R4, R4 ;  /* 0x00000004041c7220 */ /* 0x000fe20000400000 */
[----:B----4-:R-:W-:-:S03]  /*0c20*/  FADD R3, -R10, R3 ;  /* 0x000000030a037221 */ /* 0x010fc60000000100 */
        /* <DEDUP_REMOVED lines=15> */
.L_x_19:
[----:B--2---:R-:W-:Y:S01]  /*0d20*/  FMUL.FTZ R26, R21, R24 ;  /* 0x00000018151a7220 */ /* 0x004fe20000410000 */
[----:B------:R-:W-:-:S03]  /*0d30*/  FMUL.FTZ R0, R24, 0.5 ;  /* 0x3f00000018007820 */ /* 0x000fc60000410000 */
[----:B------:R-:W-:-:S04]  /*0d40*/  FFMA R9, -R26, R26, R21 ;  /* 0x0000001a1a097223 */ /* 0x000fc80000000115 */
[----:B------:R-:W-:-:S07]  /*0d50*/  FFMA R26, R9, R0, R26 ;  /* 0x00000000091a7223 */ /* 0x000fce000000001a */
.L_x_20:
[----:B------:R-:W-:Y:S05]  /*0d60*/  BSYNC.RECONVERGENT B0 ;  /* 0x0000000000007941 */ /* 0x000fea0003800200 */
.L_x_18:
        /* <DEDUP_REMOVED lines=16> */
.L_x_22:
[----:B------:R-:W-:Y:S05]  /*0e70*/  BSYNC.RECONVERGENT B3 ;  /* 0x0000000000037941 */ /* 0x000fea0003800200 */
.L_x_21:
        /* <DEDUP_REMOVED lines=14> */
.L_x_24:
[----:B------:R-:W-:Y:S05]  /*0f60*/  BSYNC.RECONVERGENT B3 ;  /* 0x0000000000037941 */ /* 0x000fea0003800200 */
.L_x_23:
        /* <DEDUP_REMOVED lines=14> */
.L_x_26:
[----:B------:R-:W-:Y:S05]  /*1050*/  BSYNC.RECONVERGENT B3 ;  /* 0x0000000000037941 */ /* 0x000fea0003800200 */
.L_x_25:
[----:B------:R-:W-:Y:S01]  /*1060*/  HFMA2 R4, -RZ, RZ, 1.44921875, -19.203125 ;  /* 0x3dcccccdff047431 */ /* 0x000fe200000001ff */
[C---:B------:R-:W-:Y:S01]  /*1070*/  FSETP.GEU.AND P1, PT, R26.reuse, UR11, PT ;  /* 0x0000000b1a007c0b */ /* 0x040fe2000bf2e000 */
[C---:B------:R-:W-:Y:S01]  /*1080*/  FADD R3, R26.reuse, -3 ;  /* 0xc04000001a037421 */ /* 0x040fe20000000000 */
[C---:B------:R-:W-:Y:S01]  /*1090*/  FSETP.GT.AND P0, PT, R26.reuse, 3, PT ;  /* 0x404000001a00780b */ /* 0x040fe20003f04000 */
[----:B------:R-:W-:-:S04]  /*10a0*/  FADD R0, R26, -1 ;  /* 0xbf8000001a007421 */ /* 0x000fc80000000000 */
[----:B------:R-:W-:Y:S01]  /*10b0*/  FMUL R0, R0, UR10 ;  /* 0x0000000a00007c20 */ /* 0x000fe20008400000 */
[----:B------:R-:W-:-:S05]  /*10c0*/  FFMA R3, R3, R4, 1 ;  /* 0x3f80000003037423 */ /* 0x000fca0000000004 */
[----:B------:R-:W-:Y:S02]  /*10d0*/  @P1 FMUL R5, R2, R25 ;  /* 0x0000001902051220 */ /* 0x000fe40000400000 */
[----:B------:R-:W-:-:S04]  /*10e0*/  @P0 FMUL R0, R0, R3 ;  /* 0x0000000300000220 */ /* 0x000fc80000400000 */
[----:B------:R-:W-:-:S04]  /*10f0*/  @P1 FMUL R5, R0, R5 ;  /* 0x0000000500051220 */ /* 0x000fc80000400000 */
[C---:B------:R-:W-:Y:S01]  /*1100*/  @P1 FFMA R20, R5.reuse, R27, R20 ;  /* 0x0000001b05141223 */ /* 0x040fe20000000014 */
[C---:B------:R-:W-:Y:S01]  /*1110*/  @P1 FFMA R19, R5.reuse, R28, R19 ;  /* 0x0000001c05131223 */ /* 0x040fe20000000013 */
[----:B------:R-:W-:Y:S01]  /*1120*/  @P1 FFMA R18, R5, R29, R18 ;  /* 0x0000001d05121223 */ /* 0x000fe20000000012 */
        /* <DEDUP_REMOVED lines=17> */
.L_x_28:
[----:B------:R-:W-:Y:S05]  /*1240*/  BSYNC.RECONVERGENT B3 ;  /* 0x0000000000037941 */ /* 0x000fea0003800200 */
.L_x_27:
[----:B------:R-:W-:-:S05]  /*1250*/  FADD R3, R3, R3 ;  /* 0x0000000303037221 */ /* 0x000fca0000000000 */
[----:B------:R-:W-:-:S05]  /*1260*/  FMNMX R3, R3, R0, PT ;  /* 0x0000000003037209 */ /* 0x000fca0003800000 */
[C---:B------:R-:W-:Y:S01]  /*1270*/  FFMA R20, R3.reuse, -R27, R20 ;  /* 0x8000001b03147223 */ /* 0x040fe20000000014 */
[C---:B------:R-:W-:Y:S01]  /*1280*/  FFMA R19, R3.reuse, -R28, R19 ;  /* 0x8000001c03137223 */ /* 0x040fe20000000013 */
[----:B------:R-:W-:-:S07]  /*1290*/  FFMA R18, R3, -R29, R18 ;  /* 0x8000001d03127223 */ /* 0x000fce0000000012 */
.L_x_17:
[----:B------:R-:W-:Y:S05]  /*12a0*/  BSYNC.RECONVERGENT B2 ;  /* 0x0000000000027941 */ /* 0x000fea0003800200 */
.L_x_16:
[----:B------:R-:W0:Y:S01]  /*12b0*/  LDC R4, c[0x0][0x388] ;  /* 0x0000e200ff047b82 */ /* 0x000e220000000800 */
[----:B------:R-:W-:Y:S01]  /*12c0*/  UIADD3 UR4, UPT, UPT, UR4, 0x2, URZ ;  /* 0x0000000204047890 */ /* 0x000fe2000fffe0ff */
[----:B------:R-:W-:Y:S01]  /*12d0*/  IADD3 R30, PT, PT, R30, 0x2, RZ ;  /* 0x000000021e1e7810 */ /* 0x000fe20007ffe0ff */
[----:B------:R-:W-:-:S04]  /*12e0*/  UIADD3 UR6, UP0, UPT, UR6, 0x38, URZ ;  /* 0x0000003806067890 */ /* 0x000fc8000ff1e0ff */
[----:B------:R-:W-:Y:S01]  /*12f0*/  UIADD3.X UR7, UPT, UPT, URZ, UR7, URZ, UP0, !UPT ;  /* 0x00000007ff077290 */ /* 0x000fe200087fe4ff */
[----:B0-----:R-:W-:-:S04]  /*1300*/  LOP3.LUT R0, R4, 0x7ffffffe, RZ, 0xc0, !PT ;  /* 0x7ffffffe04007812 */ /* 0x001fc800078ec0ff */
[----:B------:R-:W-:-:S13]  /*1310*/  ISETP.NE.AND P0, PT, R0, UR4, PT ;  /* 0x0000000400007c0c */ /* 0x000fda000bf05270 */
[----:B------:R-:W-:Y:S05]  /*1320*/  @P0 BRA `(.L_x_29) ;  /* 0xffffffec00f80947 */ /* 0x000fea000383ffff */
.L_x_1:
[----:B------:R-:W-:Y:S01]  /*1330*/  LOP3.LUT R3, R4, 0x1, RZ, 0xc0, !PT ;  /* 0x0000000104037812 */ /* 0x000fe200078ec0ff */
[----:B------:R-:W-:Y:S01]  /*1340*/  BSSY.RECONVERGENT B2, `(.L_x_0) ;  /* 0x0000078000027945 */ /* 0x000fe20003800200 */
[----:B------:R-:W-:-:S04]  /*1350*/  ISETP.NE.AND P0, PT, R0, R13, PT ;  /* 0x0000000d0000720c */ /* 0x000fc80003f05270 */
[----:B------:R-:W-:-:S13]  /*1360*/  ISETP.NE.U32.OR P0, PT, R3, 0x1, !P0 ;  /* 0x000000010300780c */ /* 0x000fda0004705470 */
[----:B------:R-:W-:Y:S05]  /*1370*/  @P0 BRA `(.L_x_30) ;  /* 0x0000000400d00947 */ /* 0x000fea0003800000 */
[----:B------:R-:W0:Y:S02]  /*1380*/  LDC.64 R8, c[0x0][0x380] ;  /* 0x0000e000ff087b82 */ /* 0x000e240000000a00 */
[----:B0-----:R-:W-:-:S05]  /*1390*/  IMAD.WIDE.U32 R8, R0, 0x1c, R8 ;  /* 0x0000001c00087825 */ /* 0x001fca00078e0008 */
[----:B------:R-:W2:Y:S04]  /*13a0*/  LDG.E R4, desc[UR8][R8.64+0x4] ;  /* 0x0000040808047981 */ /* 0x000ea8000c1e1900 */
[----:B------:R-:W3:Y:S04]  /*13b0*/  LDG.E R5, desc[UR8][R8.64] ;  /* 0x0000000808057981 */ /* 0x000ee8000c1e1900 */
        /* <DEDUP_REMOVED lines=22> */
.L_x_32:
[----:B--2---:R-:W-:Y:S01]  /*1520*/  FMUL.FTZ R26, R23, R24 ;  /* 0x00000018171a7220 */ /* 0x004fe20000410000 */
[----:B------:R-:W-:-:S03]  /*1530*/  FMUL.FTZ R0, R24, 0.5 ;  /* 0x3f00000018007820 */ /* 0x000fc60000410000 */
[----:B------:R-:W-:-:S04]  /*1540*/  FFMA R9, -R26, R26, R23 ;  /* 0x0000001a1a097223 */ /* 0x000fc80000000117 */
[----:B------:R-:W-:-:S07]  /*1550*/  FFMA R26, R9, R0, R26 ;  /* 0x00000000091a7223 */ /* 0x000fce000000001a */
.L_x_33:
[----:B------:R-:W-:Y:S05]  /*1560*/  BSYNC.RECONVERGENT B0 ;  /* 0x0000000000007941 */ /* 0x000fea0003800200 */
.L_x_31:
        /* <DEDUP_REMOVED lines=16> */
.L_x_35:
[----:B------:R-:W-:Y:S05]  /*1670*/  BSYNC.RECONVERGENT B3 ;  /* 0x0000000000037941 */ /* 0x000fea0003800200 */
.L_x_34:
        /* <DEDUP_REMOVED lines=14> */
.L_x_37:
[----:B------:R-:W-:Y:S05]  /*1760*/  BSYNC.RECONVERGENT B3 ;  /* 0x0000000000037941 */ /* 0x000fea0003800200 */
.L_x_36:
        /* <DEDUP_REMOVED lines=14> */
.L_x_39:
[----:B------:R-:W-:Y:S05]  /*1850*/  BSYNC.RECONVERGENT B3 ;  /* 0x0000000000037941 */ /* 0x000fea0003800200 */
.L_x_38:
[----:B------:R-:W0:Y:S01]  /*1860*/  LDCU UR5, c[0x0][0x39c] ;  /* 0x00007380ff0577ac */ /* 0x000e220008000800 */
[----:B------:R-:W-:Y:S01]  /*1870*/  HFMA2 R4, -RZ, RZ, 1.44921875, -19.203125 ;  /* 0x3dcccccdff047431 */ /* 0x000fe200000001ff */
[C---:B------:R-:W-:Y:S01]  /*1880*/  FSETP.GT.AND P0, PT, R26.reuse, 3, PT ;  /* 0x404000001a00780b */ /* 0x040fe20003f04000 */
[C---:B------:R-:W-:Y:S01]  /*1890*/  FADD R3, R26.reuse, -3 ;  /* 0xc04000001a037421 */ /* 0x040fe20000000000 */
[----:B------:R-:W1:Y:S01]  /*18a0*/  LDCU UR4, c[0x0][0x38c] ;  /* 0x00007180ff0477ac */ /* 0x000e620008000800 */
[C---:B------:R-:W-:Y:S02]  /*18b0*/  FADD R0, R26.reuse, -1 ;  /* 0xbf8000001a007421 */ /* 0x040fe40000000000 */
[----:B------:R-:W-:Y:S01]  /*18c0*/  FFMA R3, R3, R4, 1 ;  /* 0x3f80000003037423 */ /* 0x000fe20000000004 */
[----:B0-----:R-:W-:Y:S01]  /*18d0*/  FSETP.GEU.AND P1, PT, R26, UR5, PT ;  /* 0x000000051a007c0b */ /* 0x001fe2000bf2e000 */
[----:B-1----:R-:W-:-:S06]  /*18e0*/  FMUL R0, R0, UR4 ;  /* 0x0000000400007c20 */ /* 0x002fcc0008400000 */
[----:B------:R-:W-:-:S06]  /*18f0*/  @P0 FMUL R0, R0, R3 ;  /* 0x0000000300000220 */ /* 0x000fcc0000400000 */
        /* <DEDUP_REMOVED lines=22> */
.L_x_41:
[----:B------:R-:W-:Y:S05]  /*1a60*/  BSYNC.RECONVERGENT B3 ;  /* 0x0000000000037941 */ /* 0x000fea0003800200 */
.L_x_40:
[----:B------:R-:W-:-:S05]  /*1a70*/  FADD R3, R3, R3 ;  /* 0x0000000303037221 */ /* 0x000fca0000000000 */
[----:B------:R-:W-:-:S05]  /*1a80*/  FMNMX R3, R3, R0, PT ;  /* 0x0000000003037209 */ /* 0x000fca0003800000 */
[C---:B------:R-:W-:Y:S01]  /*1a90*/  FFMA R20, R3.reuse, -R27, R20 ;  /* 0x8000001b03147223 */ /* 0x040fe20000000014 */
[C---:B------:R-:W-:Y:S01]  /*1aa0*/  FFMA R19, R3.reuse, -R28, R19 ;  /* 0x8000001c03137223 */ /* 0x040fe20000000013 */
[----:B------:R-:W-:-:S07]  /*1ab0*/  FFMA R18, R3, -R29, R18 ;  /* 0x8000001d03127223 */ /* 0x000fce0000000012 */
.L_x_30:
[----:B------:R-:W-:Y:S05]  /*1ac0*/  BSYNC.RECONVERGENT B2 ;  /* 0x0000000000027941 */ /* 0x000fea0003800200 */
.L_x_0:
[----:B-----5:R-:W-:Y:S01]  /*1ad0*/  FMUL R3, R11, R11 ;  /* 0x0000000b0b037220 */ /* 0x020fe20000400000 */
[----:B------:R-:W-:Y:S03]  /*1ae0*/  BSSY.RECONVERGENT B0, `(.L_x_42) ;  /* 0x000000f000007945 */ /* 0x000fe60003800200 */
[----:B------:R-:W-:-:S04]  /*1af0*/  FFMA R3, R12, R12, R3 ;  /* 0x0000000c0c037223 */ /* 0x000fc80000000003 */
[----:B------:R-:W-:-:S04]  /*1b00*/  FFMA R0, R10, R10, R3 ;  /* 0x0000000a0a007223 */ /* 0x000fc80000000003 */
[----:B------:R0:W1:Y:S01]  /*1b10*/  MUFU.RSQ R3, R0 ;  /* 0x0000000000037308 */ /* 0x0000620000001400 */
[----:B------:R-:W-:-:S04]  /*1b20*/  IADD3 R4, PT, PT, R0, -0xd000000, RZ ;  /* 0xf300000000047810 */ /* 0x000fc80007ffe0ff */
[----:B------:R-:W-:-:S13]  /*1b30*/  ISETP.GT.U32.AND P0, PT, R4, 0x727fffff, PT ;  /* 0x727fffff0400780c */ /* 0x000fda0003f04070 */
[----:B01----:R-:W-:Y:S05]  /*1b40*/  @!P0 BRA `(.L_x_43) ;  /* 0x0000000000108947 */ /* 0x003fea0003800000 */
[----:B------:R-:W-:-:S07]  /*1b50*/  MOV R24, 0x1b70 ;  /* 0x00001b7000187802 */ /* 0x000fce0000000f00 */
[----:B------:R-:W-:Y:S05]  /*1b60*/  CALL.REL.NOINC `($__internal_0_$__cuda_sm20_sqrt_rn_f32_slowpath) ;  /* 0x0000000c00207944 */ /* 0x000fea0003c00000 */
[----:B------:R-:W-:Y:S01]  /*1b70*/  MOV R5, R26 ;  /* 0x0000001a00057202 */ /* 0x000fe20000000f00 */
[----:B------:R-:W-:Y:S06]  /*1b80*/  BRA `(.L_x_44) ;  /* 0x0000000000107947 */ /* 0x000fec0003800000 */
.L_x_43:
[----:B------:R-:W-:Y:S01]  /*1b90*/  FMUL.FTZ R5, R0, R3 ;  /* 0x0000000300057220 */ /* 0x000fe20000410000 */
[----:B------:R-:W-:-:S03]  /*1ba0*/  FMUL.FTZ R3, R3, 0.5 ;  /* 0x3f00000003037820 */ /* 0x000fc60000410000 */
[----:B------:R-:W-:-:S04]  /*1bb0*/  FFMA R0, -R5, R5, R0 ;  /* 0x0000000505007223 */ /* 0x000fc80000000100 */
[----:B------:R-:W-:-:S07]  /*1bc0*/  FFMA R5, R0, R3, R5 ;  /* 0x0000000300057223 */ /* 0x000fce0000000005 */
.L_x_44:
[----:B------:R-:W-:Y:S05]  /*1bd0*/  BSYNC.RECONVERGENT B0 ;  /* 0x0000000000007941 */ /* 0x000fea0003800200 */
.L_x_42:
[----:B------:R-:W-:Y:S01]  /*1be0*/  FSETP.GT.AND P0, PT, R5, 3, PT ;  /* 0x404000000500780b */ /* 0x000fe20003f04000 */
[----:B------:R-:W-:-:S12]  /*1bf0*/  BSSY.RECONVERGENT B2, `(.L_x_45) ;  /* 0x0000015000027945 */ /* 0x000fd80003800200 */
[----:B------:R-:W-:Y:S05]  /*1c00*/  @!P0 BRA `(.L_x_46) ;  /* 0x00000000004c8947 */ /* 0x000fea0003800000 */
[----:B------:R-:W0:Y:S01]  /*1c10*/  MUFU.RCP R4, R5 ;  /* 0x0000000500047308 */ /* 0x000e220000001000 */
[----:B------:R-:W-:Y:S01]  /*1c20*/  FMUL R0, R2, 0.014999999664723873138 ;  /* 0x3c75c28f02007820 */ /* 0x000fe20000400000 */
[----:B------:R-:W-:Y:S01]  /*1c30*/  FADD R3, R5, -3 ;  /* 0xc040000005037421 */ /* 0x000fe20000000000 */
[----:B------:R-:W-:Y:S03]  /*1c40*/  BSSY.RECONVERGENT B3, `(.L_x_47) ;  /* 0x000000c000037945 */ /* 0x000fe60003800200 */
[----:B------:R-:W-:-:S04]  /*1c50*/  FMUL R0, R0, R3 ;  /* 0x0000000300007220 */ /* 0x000fc80000400000 */
[----:B------:R-:W1:Y:S01]  /*1c60*/  FCHK P0, R0, R5 ;  /* 0x0000000500007302 */ /* 0x000e620000000000 */
[----:B0-----:R-:W-:-:S04]  /*1c70*/  FFMA R9, R4, -R5, 1 ;  /* 0x3f80000004097423 */ /* 0x001fc80000000805 */
[----:B------:R-:W-:-:S04]  /*1c80*/  FFMA R9, R4, R9, R4 ;  /* 0x0000000904097223 */ /* 0x000fc80000000004 */
[----:B------:R-:W-:-:S04]  /*1c90*/  FFMA R4, R0, R9, RZ ;  /* 0x0000000900047223 */ /* 0x000fc800000000ff */
[----:B------:R-:W-:-:S04]  /*1ca0*/  FFMA R3, R4, -R5, R0 ;  /* 0x8000000504037223 */ /* 0x000fc80000000000 */
[----:B------:R-:W-:Y:S01]  /*1cb0*/  FFMA R3, R9, R3, R4 ;  /* 0x0000000309037223 */ /* 0x000fe20000000004 */
[----:B-1----:R-:W-:Y:S06]  /*1cc0*/  @!P0 BRA `(.L_x_48) ;  /* 0x00000000000c8947 */ /* 0x002fec0003800000 */
[----:B------:R-:W-:-:S07]  /*1cd0*/  MOV R8, 0x1cf0 ;  /* 0x00001cf000087802 */ /* 0x000fce0000000f00 */
[----:B------:R-:W-:Y:S05]  /*1ce0*/  CALL.REL.NOINC `($__internal_1_$__cuda_sm3x_div_rn_noftz_f32_slowpath) ;  /* 0x0000000c001c7944 */ /* 0x000fea0003c00000 */
[----:B------:R-:W-:-:S07]  /*1cf0*/  MOV R3, R0 ;  /* 0x0000000000037202 */ /* 0x000fce0000000f00 */
.L_x_48:
[----:B------:R-:W-:Y:S05]  /*1d00*/  BSYNC.RECONVERGENT B3 ;  /* 0x0000000000037941 */ /* 0x000fea0003800200 */
.L_x_47:
[-C--:B------:R-:W-:Y:S01]  /*1d10*/  FFMA R20, -R12, R3.reuse, R20 ;  /* 0x000000030c147223 */ /* 0x080fe20000000114 */
[-C--:B------:R-:W-:Y:S01]  /*1d20*/  FFMA R19, -R11, R3.reuse, R19 ;  /* 0x000000030b137223 */ /* 0x080fe20000000113 */
[----:B------:R-:W-:-:S07]  /*1d30*/  FFMA R18, -R10, R3, R18 ;  /* 0x000000030a127223 */ /* 0x000fce0000000112 */
.L_x_46:
[----:B------:R-:W-:Y:S05]  /*1d40*/  BSYNC.RECONVERGENT B2 ;  /* 0x0000000000027941 */ /* 0x000fea0003800200 */
.L_x_45:
[----:B------:R-:W-:Y:S01]  /*1d50*/  FMUL R3, R19, R19 ;  /* 0x0000001313037220 */ /* 0x000fe20000400000 */
        /* <DEDUP_REMOVED lines=11> */
.L_x_50:
[----:B------:R-:W-:Y:S01]  /*1e10*/  FMUL.FTZ R5, R0, R3 ;  /* 0x0000000300057220 */ /* 0x000fe20000410000 */
[----:B------:R-:W-:-:S03]  /*1e20*/  FMUL.FTZ R3, R3, 0.5 ;  /* 0x3f00000003037820 */ /* 0x000fc60000410000 */
[----:B------:R-:W-:-:S04]  /*1e30*/  FFMA R0, -R5, R5, R0 ;  /* 0x0000000505007223 */ /* 0x000fc80000000100 */
[----:B------:R-:W-:-:S07]  /*1e40*/  FFMA R5, R0, R3, R5 ;  /* 0x0000000300057223 */ /* 0x000fce0000000005 */
.L_x_51:
[----:B------:R-:W-:Y:S05]  /*1e50*/  BSYNC.RECONVERGENT B0 ;  /* 0x0000000000007941 */ /* 0x000fea0003800200 */
.L_x_49:
[----:B------:R-:W-:Y:S01]  /*1e60*/  FSETP.GT.AND P0, PT, R5, 3, PT ;  /* 0x404000000500780b */ /* 0x000fe20003f04000 */
[----:B------:R-:W-:-:S12]  /*1e70*/  BSSY.RECONVERGENT B2, `(.L_x_52) ;  /* 0x0000015000027945 */ /* 0x000fd80003800200 */
[----:B------:R-:W-:Y:S05]  /*1e80*/  @!P0 BRA `(.L_x_53) ;  /* 0x00000000004c8947 */ /* 0x000fea0003800000 */
[----:B------:R-:W0:Y:S01]  /*1e90*/  MUFU.RCP R0, R5 ;  /* 0x0000000500007308 */ /* 0x000e220000001000 */
[----:B------:R-:W-:Y:S01]  /*1ea0*/  UMOV UR4, 0x40400000 ;  /* 0x4040000000047882 */ /* 0x000fe20000000000 */
[----:B------:R-:W-:Y:S01]  /*1eb0*/  BSSY.RECONVERGENT B3, `(.L_x_54) ;  /* 0x000000d000037945 */ /* 0x000fe20003800200 */
[----:B------:R-:W-:-:S05]  /*1ec0*/  MOV R8, UR4 ;  /* 0x0000000400087c02 */ /* 0x000fca0008000f00 */
[----:B------:R-:W1:Y:S01]  /*1ed0*/  FCHK P0, R8, R5 ;  /* 0x0000000508007302 */ /* 0x000e620000000000 */
[----:B0-----:R-:W-:-:S04]  /*1ee0*/  FFMA R3, R0, -R5, 1 ;  /* 0x3f80000000037423 */ /* 0x001fc80000000805 */
[----:B------:R-:W-:-:S04]  /*1ef0*/  FFMA R0, R0, R3, R0 ;  /* 0x0000000300007223 */ /* 0x000fc80000000000 */
[----:B------:R-:W-:-:S04]  /*1f00*/  FFMA R3, R0, 3, RZ ;  /* 0x4040000000037823 */ /* 0x000fc800000000ff */
[----:B------:R-:W-:-:S04]  /*1f10*/  FFMA R4, R3, -R5, 3 ;  /* 0x4040000003047423 */ /* 0x000fc80000000805 */
[----:B------:R-:W-:Y:S01]  /*1f20*/  FFMA R3, R0, R4, R3 ;  /* 0x0000000400037223 */ /* 0x000fe20000000003 */
[----:B-1----:R-:W-:Y:S06]  /*1f30*/  @!P0 BRA `(.L_x_55) ;  /* 0x0000000000108947 */ /* 0x002fec0003800000 */
[----:B------:R-:W-:Y:S01]  /*1f40*/  HFMA2 R0, -RZ, RZ, 2.125, 0 ;  /* 0x40400000ff007431 */ /* 0x000fe200000001ff */
[----:B------:R-:W-:-:S07]  /*1f50*/  MOV R8, 0x1f70 ;  /* 0x00001f7000087802 */ /* 0x000fce0000000f00 */
[----:B------:R-:W-:Y:S05]  /*1f60*/  CALL.REL.NOINC `($__internal_1_$__cuda_sm3x_div_rn_noftz_f32_slowpath) ;  /* 0x00000008007c7944 */ /* 0x000fea0003c00000 */
[----:B------:R-:W-:-:S07]  /*1f70*/  MOV R3, R0 ;  /* 0x0000000000037202 */ /* 0x000fce0000000f00 */
.L_x_55:
[----:B------:R-:W-:Y:S05]  /*1f80*/  BSYNC.RECONVERGENT B3 ;  /* 0x0000000000037941 */ /* 0x000fea0003800200 */
.L_x_54:
[C---:B------:R-:W-:Y:S01]  /*1f90*/  FMUL R20, R3.reuse, R20 ;  /* 0x0000001403147220 */ /* 0x040fe20000400000 */
[C---:B------:R-:W-:Y:S01]  /*1fa0*/  FMUL R19, R3.reuse, R19 ;  /* 0x0000001303137220 */ /* 0x040fe20000400000 */
[----:B------:R-:W-:-:S07]  /*1fb0*/  FMUL R18, R3, R18 ;  /* 0x0000001203127220 */ /* 0x000fce0000400000 */
.L_x_53:
[----:B------:R-:W-:Y:S05]  /*1fc0*/  BSYNC.RECONVERGENT B2 ;  /* 0x0000000000027941 */ /* 0x000fea0003800200 */
.L_x_52:
[----:B------:R-:W0:Y:S01]  /*1fd0*/  LDC R8, c[0x0][0x390] ;  /* 0x0000e400ff087b82 */ /* 0x000e220000000800 */
[----:B------:R-:W1:Y:S01]  /*1fe0*/  LDCU UR4, c[0x0][0x398] ;  /* 0x00007300ff0477ac */ /* 0x000e620008000800 */
[----:B------:R-:W-:Y:S01]  /*1ff0*/  FMNMX R3, R19, -3, !PT ;  /* 0xc040000013037809 */ /* 0x000fe20007800000 */
[----:B------:R-:W-:Y:S01]  /*2000*/  BSSY.RECONVERGENT B0, `(.L_x_56) ;  /* 0x000001c000007945 */ /* 0x000fe20003800200 */
[----:B------:R-:W-:Y:S02]  /*2010*/  FMNMX R0, R20, -3, !PT ;  /* 0xc040000014007809 */ /* 0x000fe40007800000 */
[----:B------:R-:W-:Y:S02]  /*2020*/  FMNMX R4, R3, 3, PT ;  /* 0x4040000003047809 */ /* 0x000fe40003800000 */
[----:B------:R-:W-:Y:S02]  /*2030*/  FMNMX R5, R18, -3, !PT ;  /* 0xc040000012057809 */ /* 0x000fe40007800000 */
[----:B------:R-:W-:-:S02]  /*2040*/  FMNMX R0, R0, 3, PT ;  /* 0x4040000000007809 */ /* 0x000fc40003800000 */
[----:B------:R-:W-:Y:S01]  /*2050*/  FMNMX R5, R5, 3, PT ;  /* 0x4040000005057809 */ /* 0x000fe20003800000 */
[----:B-1----:R-:W-:Y:S02]  /*2060*/  FMUL R4, R4, UR4 ;  /* 0x0000000404047c20 */ /* 0x002fe40008400000 */
[----:B------:R-:W-:Y:S02]  /*2070*/  FMUL R25, R0, UR4 ;  /* 0x0000000400197c20 */ /* 0x000fe40008400000 */
[----:B------:R-:W-:Y:S01]  /*2080*/  FMUL R5, R5, UR4 ;  /* 0x0000000405057c20 */ /* 0x000fe20008400000 */
[----:B0-----:R-:W-:-:S04]  /*2090*/  FADD R3, -R8, 1 ;  /* 0x3f80000008037421 */ /* 0x001fc80000000100 */
[-C--:B------:R-:W-:Y:S01]  /*20a0*/  FFMA R4, R15, R3.reuse, R4 ;  /* 0x000000030f047223 */ /* 0x080fe20000000004 */
[-C--:B------:R-:W-:Y:S01]  /*20b0*/  FFMA R25, R14, R3.reuse, R25 ;  /* 0x000000030e197223 */ /* 0x080fe20000000019 */
[----:B------:R-:W-:Y:S02]  /*20c0*/  FFMA R3, R16, R3, R5 ;  /* 0x0000000310037223 */ /* 0x000fe40000000005 */
[----:B------:R-:W-:-:S04]  /*20d0*/  FMUL R0, R4, R4 ;  /* 0x0000000404007220 */ /* 0x000fc80000400000 */
        /* <DEDUP_REMOVED lines=10> */
.L_x_57:
[----:B------:R-:W-:Y:S01]  /*2180*/  FMUL.FTZ R5, R0, R9 ;  /* 0x0000000900057220 */ /* 0x000fe20000410000 */
[----:B------:R-:W-:-:S03]  /*2190*/  FMUL.FTZ R8, R9, 0.5 ;  /* 0x3f00000009087820 */ /* 0x000fc60000410000 */
[----:B------:R-:W-:-:S04]  /*21a0*/  FFMA R0, -R5, R5, R0 ;  /* 0x0000000505007223 */ /* 0x000fc80000000100 */
[----:B------:R-:W-:-:S07]  /*21b0*/  FFMA R5, R0, R8, R5 ;  /* 0x0000000800057223 */ /* 0x000fce0000000005 */
.L_x_58:
[----:B------:R-:W-:Y:S05]  /*21c0*/  BSYNC.RECONVERGENT B0 ;  /* 0x0000000000007941 */ /* 0x000fea0003800200 */
.L_x_56:
[----:B------:R-:W-:Y:S01]  /*21d0*/  FSETP.GT.AND P0, PT, R5, 0.019999999552965164185, PT ;  /* 0x3ca3d70a0500780b */ /* 0x000fe20003f04000 */
        /* <DEDUP_REMOVED lines=9> */
[----:B------:R-:W-:-:S04]  /*2270*/  FFMA R8, R0, 0.019999999552965164185, RZ ;  /* 0x3ca3d70a00087823 */ /* 0x000fc800000000ff */
[----:B------:R-:W-:-:S04]  /*2280*/  FFMA R9, R8, -R5, 0.019999999552965164185 ;  /* 0x3ca3d70a08097423 */ /* 0x000fc80000000805 */
[----:B------:R-:W-:Y:S01]  /*2290*/  FFMA R0, R0, R9, R8 ;  /* 0x0000000900007223 */ /* 0x000fe20000000008 */
[----:B-1----:R-:W-:Y:S06]  /*22a0*/  @!P0 BRA `(.L_x_62) ;  /* 0x00000000000c8947 */ /* 0x002fec0003800000 */
[----:B------:R-:W-:Y:S01]  /*22b0*/  HFMA2 R0, -RZ, RZ, 1.1591796875, -112.625 ;  /* 0x3ca3d70aff007431 */ /* 0x000fe200000001ff */
[----:B------:R-:W-:-:S07]  /*22c0*/  MOV R8, 0x22e0 ;  /* 0x000022e000087802 */ /* 0x000fce0000000f00 */
[----:B------:R-:W-:Y:S05]  /*22d0*/  CALL.REL.NOINC `($__internal_1_$__cuda_sm3x_div_rn_noftz_f32_slowpath) ;  /* 0x0000000400a07944 */ /* 0x000fea0003c00000 */
.L_x_62:
[----:B------:R-:W-:Y:S05]  /*22e0*/  BSYNC.RECONVERGENT B3 ;  /* 0x0000000000037941 */ /* 0x000fea0003800200 */
.L_x_61:
[-C--:B------:R-:W-:Y:S01]  /*22f0*/  FMUL R25, R25, R0.reuse ;  /* 0x0000000019197220 */ /* 0x080fe20000400000 */
[-C--:B------:R-:W-:Y:S01]  /*2300*/  FMUL R4, R4, R0.reuse ;  /* 0x0000000004047220 */ /* 0x080fe20000400000 */
[----:B------:R-:W-:-:S07]  /*2310*/  FMUL R3, R3, R0 ;  /* 0x0000000003037220 */ /* 0x000fce0000400000 */
.L_x_60:
[----:B------:R-:W-:Y:S05]  /*2320*/  BSYNC.RECONVERGENT B2 ;  /* 0x0000000000027941 */ /* 0x000fea0003800200 */
.L_x_59:
[----:B------:R-:W0:Y:S01]  /*2330*/  LDC R0, c[0x0][0x3a0] ;  /* 0x0000e800ff007b82 */ /* 0x000e220000000800 */
[----:B------:R-:W1:Y:S01]  /*2340*/  LDCU UR4, c[0x0][0x398] ;  /* 0x00007300ff0477ac */ /* 0x000e620008000800 */
[----:B------:R-:W-:Y:S01]  /*2350*/  ISETP.NE.AND P0, PT, R13, RZ, PT ;  /* 0x000000ff0d00720c */ /* 0x000fe20003f05270 */
[----:B-1----:R-:W-:Y:S01]  /*2360*/  FFMA R13, R25, UR4, R12 ;  /* 0x00000004190d7c23 */ /* 0x002fe2000800000c */
[----:B------:R-:W-:Y:S01]  /*2370*/  FFMA R11, R4, UR4, R11 ;  /* 0x00000004040b7c23 */ /* 0x000fe2000800000b */
[----:B------:R-:W-:Y:S01]  /*2380*/  FFMA R17, R3, UR4, R10 ;  /* 0x0000000403117c23 */ /* 0x000fe2000800000a */
[----:B0-----:R-:W-:-:S13]  /*2390*/  FSETP.GT.AND P1, PT, R0, RZ, PT ;  /* 0x000000ff0000720b */ /* 0x001fda0003f24000 */
[----:B------:R-:W-:Y:S05]  /*23a0*/  @!P1 BRA `(.L_x_63) ;  /* 0x0000000000289947 */ /* 0x000fea0003800000 */
[----:B------:R-:W-:-:S05]  /*23b0*/  FFMA R0, R0, -0.30000001192092895508, R0 ;  /* 0xbe99999a00007823 */ /* 0x000fca0000000000 */
[-C--:B------:R-:W-:Y:S02]  /*23c0*/  FSETP.GT.AND P1, PT, |R13|, R0.reuse, PT ;  /* 0x000000000d00720b */ /* 0x080fe40003f24200 */
[-C--:B------:R-:W-:Y:S02]  /*23d0*/  FSETP.GT.AND P2, PT, |R11|, R0.reuse, PT ;  /* 0x000000000b00720b */ /* 0x080fe40003f44200 */
[----:B------:R-:W-:-:S09]  /*23e0*/  FSETP.GT.AND P3, PT, |R17|, R0, PT ;  /* 0x000000001100720b */ /* 0x000fd20003f64200 */
[----:B------:R-:W-:Y:S01]  /*23f0*/  @P1 FMUL R25, R25, 0.85000002384185791016 ;  /* 0x3f59999a19191820 */ /* 0x000fe20000400000 */
[----:B------:R-:W-:Y:S01]  /*2400*/  @P1 FMUL R13, R13, 0.92000001668930053711 ;  /* 0x3f6b851f0d0d1820 */ /* 0x000fe20000400000 */
[----:B------:R-:W-:Y:S01]  /*2410*/  @P2 FMUL R4, R4, 0.85000002384185791016 ;  /* 0x3f59999a04042820 */ /* 0x000fe20000400000 */
[----:B------:R-:W-:Y:S01]  /*2420*/  @P2 FMUL R11, R11, 0.92000001668930053711 ;  /* 0x3f6b851f0b0b2820 */ /* 0x000fe20000400000 */
[----:B------:R-:W-:Y:S01]  /*2430*/  @P3 FMUL R17, R17, 0.92000001668930053711 ;  /* 0x3f6b851f11113820 */ /* 0x000fe20000400000 */
[----:B------:R-:W-:-:S07]  /*2440*/  @P3 FMUL R3, R3, 0.85000002384185791016 ;  /* 0x3f59999a03033820 */ /* 0x000fce0000400000 */
.L_x_63:
[----:B------:R0:W-:Y:S04]  /*2450*/  STG.E desc[UR8][R6.64], R13 ;  /* 0x0000000d06007986 */ /* 0x0001e8000c101908 */
[----:B------:R0:W-:Y:S04]  /*2460*/  STG.E desc[UR8][R6.64+0x4], R11 ;  /* 0x0000040b06007986 */ /* 0x0001e8000c101908 */
[----:B------:R0:W-:Y:S04]  /*2470*/  STG.E desc[UR8][R6.64+0x8], R17 ;  /* 0x0000081106007986 */ /* 0x0001e8000c101908 */
[----:B------:R0:W-:Y:S04]  /*2480*/  STG.E desc[UR8][R6.64+0xc], R25 ;  /* 0x00000c1906007986 */ /* 0x0001e8000c101908 */
[----:B------:R0:W-:Y:S04]  /*2490*/  STG.E desc[UR8][R6.64+0x10], R4 ;  /* 0x0000100406007986 */ /* 0x0001e8000c101908 */
[----:B------:R0:W-:Y:S01]  /*24a0*/  STG.E desc[UR8][R6.64+0x14], R3 ;  /* 0x0000140306007986 */ /* 0x0001e2000c101908 */
[----:B------:R-:W-:Y:S05]  /*24b0*/  @P0 EXIT ;  /* 0x000000000000094d */ /* 0x000fea0003800000 */
[----:B------:R-:W-:Y:S01]  /*24c0*/  FMUL R19, R19, R19 ;  /* 0x0000001313137220 */ /* 0x000fe20000400000 */
[----:B------:R-:W-:Y:S03]  /*24d0*/  BSSY.RECONVERGENT B0, `(.L_x_64) ;  /* 0x0000010000007945 */ /* 0x000fe60003800200 */
[----:B------:R-:W-:-:S04]  /*24e0*/  FFMA R19, R20, R20, R19 ;  /* 0x0000001414137223 */ /* 0x000fc80000000013 */
[----:B------:R-:W-:-:S04]  /*24f0*/  FFMA R19, R18, R18, R19 ;  /* 0x0000001212137223 */ /* 0x000fc80000000013 */
[----:B0-----:R0:W1:Y:S01]  /*2500*/  MUFU.RSQ R6, R19 ;  /* 0x0000001300067308 */ /* 0x0010620000001400 */
[----:B------:R-:W-:-:S04]  /*2510*/  IADD3 R0, PT, PT, R19, -0xd000000, RZ ;  /* 0xf300000013007810 */ /* 0x000fc80007ffe0ff */
[----:B------:R-:W-:-:S13]  /*2520*/  ISETP.GT.U32.AND P0, PT, R0, 0x727fffff, PT ;  /* 0x727fffff0000780c */ /* 0x000fda0003f04070 */
[----:B01----:R-:W-:Y:S05]  /*2530*/  @!P0 BRA `(.L_x_65) ;  /* 0x0000000000148947 */ /* 0x003fea0003800000 */
[----:B------:R-:W-:Y:S02]  /*2540*/  MOV R0, R19 ;  /* 0x0000001300007202 */ /* 0x000fe40000000f00 */
[----:B------:R-:W-:-:S07]  /*2550*/  MOV R24, 0x2570 ;  /* 0x0000257000187802 */ /* 0x000fce0000000f00 */
[----:B------:R-:W-:Y:S05]  /*2560*/  CALL.REL.NOINC `($__internal_0_$__cuda_sm20_sqrt_rn_f32_slowpath) ;  /* 0x0000000000a07944 */ /* 0x000fea0003c00000 */
[----:B------:R-:W-:Y:S01]  /*2570*/  MOV R0, R26 ;  /* 0x0000001a00007202 */ /* 0x000fe20000000f00 */
[----:B------:R-:W-:Y:S06]  /*2580*/  BRA `(.L_x_66) ;  /* 0x0000000000107947 */ /* 0x000fec0003800000 */
.L_x_65:
[----:B------:R-:W-:Y:S01]  /*2590*/  FMUL.FTZ R0, R19, R6 ;  /* 0x0000000613007220 */ /* 0x000fe20000410000 */
[----:B------:R-:W-:-:S03]  /*25a0*/  FMUL.FTZ R6, R6, 0.5 ;  /* 0x3f00000006067820 */ /* 0x000fc60000410000 */
[----:B------:R-:W-:-:S04]  /*25b0*/  FFMA R5, -R0, R0, R19 ;  /* 0x0000000000057223 */ /* 0x000fc80000000113 */
[----:B------:R-:W-:-:S07]  /*25c0*/  FFMA R0, R5, R6, R0 ;  /* 0x0000000605007223 */ /* 0x000fce0000000000 */
.L_x_66:
[----:B------:R-:W-:Y:S05]  /*25d0*/  BSYNC.RECONVERGENT B0 ;  /* 0x0000000000007941 */ /* 0x000fea0003800200 */
.L_x_64:
[----:B------:R-:W-:Y:S01]  /*25e0*/  F2F.F64.F32 R12, R13 ;  /* 0x0000000d000c7310 */ /* 0x000fe20000201800 */
[----:B------:R-:W-:Y:S01]  /*25f0*/  MOV R24, 0x0 ;  /* 0x0000000000187802 */ /* 0x000fe20000000f00 */
[----:B------:R0:W-:Y:S01]  /*2600*/  STL [R1], RZ ;  /* 0x000000ff01007387 */ /* 0x0001e20000100800 */
[----:B------:R-:W1:Y:S01]  /*2610*/  LDCU.64 UR4, c[0x4][0x8] ;  /* 0x01000100ff0477ac */ /* 0x000e620008000a00 */
[----:B------:R-:W-:Y:S02]  /*2620*/  MOV R6, UR36 ;  /* 0x0000002400067c02 */ /* 0x000fe40008000f00 */
[----:B------:R-:W-:Y:S02]  /*2630*/  MOV R7, UR37 ;  /* 0x0000002500077c02 */ /* 0x000fe40008000f00 */
[----:B------:R2:W3:Y:S08]  /*2640*/  F2F.F64.F32 R14, R11 ;  /* 0x0000000b000e7310 */ /* 0x0004f00000201800 */
[----:B------:R-:W-:Y:S01]  /*2650*/  F2F.F64.F32 R16, R17 ;  /* 0x0000001100107310 */ /* 0x000fe20000201800 */
[----:B--2---:R0:W2:Y:S01]  /*2660*/  LDC.64 R10, c[0x4][R24] ;  /* 0x01000000180a7b82 */ /* 0x0040a20000000a00 */
[----:B-1----:R-:W-:Y:S01]  /*2670*/  MOV R5, UR5 ;  /* 0x0000000500057c02 */ /* 0x002fe20008000f00 */
[----:B---3--:R0:W-:Y:S05]  /*2680*/  STL.128 [R1+0x10], R12 ;  /* 0x0000100c01007387 */ /* 0x0081ea0000100c00 */
[----:B------:R-:W1:Y:S08]  /*2690*/  F2F.F64.F32 R18, R25 ;  /* 0x0000001900127310 */ /* 0x000e700000201800 */
[----:B------:R3:W-:Y:S01]  /*26a0*/  F2F.F64.F32 R20, R4 ;  /* 0x0000000400147310 */ /* 0x0007e20000201800 */
[----:B-1----:R0:W-:Y:S07]  /*26b0*/  STL.128 [R1+0x20], R16 ;  /* 0x0000201001007387 */ /* 0x0021ee0000100c00 */
[----:B------:R-:W1:Y:S01]  /*26c0*/  F2F.F64.F32 R22, R3 ;  /* 0x0000000300167310 */ /* 0x000e620000201800 */
[----:B---3--:R-:W-:-:S07]  /*26d0*/  MOV R4, UR4 ;  /* 0x0000000400047c02 */ /* 0x008fce0008000f00 */
[----:B------:R-:W3:Y:S01]  /*26e0*/  F2F.F64.F32 R8, R0 ;  /* 0x0000000000087310 */ /* 0x000ee20000201800 */
[----:B-1----:R0:W-:Y:S04]  /*26f0*/  STL.128 [R1+0x30], R20 ;  /* 0x0000301401007387 */ /* 0x0021e80000100c00 */
[----:B--23--:R0:W-:Y:S02]  /*2700*/  STL.64 [R1+0x8], R8 ;  /* 0x0000080801007387 */ /* 0x00c1e40000100a00 */
[----:B0-----:R-:W-:-:S07]  /*2710*/  LEPC R20, `(.L_x_67) ;  /* 0x000000001014794e */ /* 0x001fce0000000000 */
[----:B------:R-:W-:Y:S05]  /*2720*/  CALL.ABS.NOINC R10 ;  /* 0x000000000a007343 */ /* 0x000fea0003c00000 */
.L_x_67:
[----:B------:R-:W0:Y:S01]  /*2730*/  F2F.F64.F32 R2, R2 ;  /* 0x0000000200027310 */ /* 0x000e220000201800 */
[----:B------:R1:W-:Y:S01]  /*2740*/  STL [R1], RZ ;  /* 0x000000ff01007387 */ /* 0x0003e20000100800 */
[----:B------:R-:W2:Y:S01]  /*2750*/  LDC.64 R24, c[0x4][R24] ;  /* 0x0100000018187b82 */ /* 0x000ea20000000a00 */
[----:B------:R-:W3:Y:S01]  /*2760*/  LDCU.64 UR4, c[0x4][0x10] ;  /* 0x01000200ff0477ac */ /* 0x000ee20008000a00 */
[----:B------:R-:W-:Y:S02]  /*2770*/  MOV R6, UR36 ;  /* 0x0000002400067c02 */ /* 0x000fe40008000f00 */
[----:B------:R-:W-:Y:S01]  /*2780*/  MOV R7, UR37 ;  /* 0x0000002500077c02 */ /* 0x000fe20008000f00 */
[----:B0-----:R1:W-:Y:S01]  /*2790*/  STL.64 [R1+0x8], R2 ;  /* 0x0000080201007387 */ /* 0x0013e20000100a00 */
[----:B---3--:R-:W-:Y:S02]  /*27a0*/  MOV R4, UR4 ;  /* 0x0000000400047c02 */ /* 0x008fe40008000f00 */
[----:B------:R-:W-:-:S07]  /*27b0*/  MOV R5, UR5 ;  /* 0x0000000500057c02 */ /* 0x000fce0008000f00 */
[----:B------:R-:W-:-:S07]  /*27c0*/  LEPC R20, `(.L_x_68) ;  /* 0x000000001014794e */ /* 0x000fce0000000000 */
[----:B-12---:R-:W-:Y:S05]  /*27d0*/  CALL.ABS.NOINC R24 ;  /* 0x0000000018007343 */ /* 0x006fea0003c00000 */
.L_x_68:
[----:B------:R-:W-:Y:S05]  /*27e0*/  EXIT ;  /* 0x000000000000794d */ /* 0x000fea0003800000 */
        .weak           $__internal_0_$__cuda_sm20_sqrt_rn_f32_slowpath
        .type           $__internal_0_$__cuda_sm20_sqrt_rn_f32_slowpath,@function
        .size           $__internal_0_$__cuda_sm20_sqrt_rn_f32_slowpath,($__internal_1_$__cuda_sm3x_div_rn_noftz_f32_slowpath - $__internal_0_$__cuda_sm20_sqrt_rn_f32_slowpath)
$__internal_0_$__cuda_sm20_sqrt_rn_f32_slowpath:
[----:B------:R-:W-:-:S13]  /*27f0*/  LOP3.LUT P0, RZ, R0, 0x7fffffff, RZ, 0xc0, !PT ;  /* 0x7fffffff00ff7812 */ /* 0x000fda000780c0ff */
[----:B------:R-:W-:Y:S01]  /*2800*/  @!P0 MOV R8, R0 ;  /* 0x0000000000088202 */ /* 0x000fe20000000f00 */
[----:B------:R-:W-:Y:S06]  /*2810*/  @!P0 BRA `(.L_x_69) ;  /* 0x0000000000408947 */ /* 0x000fec0003800000 */
[----:B------:R-:W-:-:S13]  /*2820*/  FSETP.GEU.FTZ.AND P0, PT, R0, RZ, PT ;  /* 0x000000ff0000720b */ /* 0x000fda0003f1e000 */
[----:B------:R-:W-:Y:S01]  /*2830*/  @!P0 MOV R8, 0x7fffffff ;  /* 0x7fffffff00088802 */ /* 0x000fe20000000f00 */
[----:B------:R-:W-:Y:S06]  /*2840*/  @!P0 BRA `(.L_x_69) ;  /* 0x0000000000348947 */ /* 0x000fec0003800000 */
[----:B------:R-:W-:-:S13]  /*2850*/  FSETP.GTU.FTZ.AND P0, PT, |R0|, +INF , PT ;  /* 0x7f8000000000780b */ /* 0x000fda0003f1c200 */
[----:B------:R-:W-:Y:S01]  /*2860*/  @P0 FADD.FTZ R8, R0, 1 ;  /* 0x3f80000000080421 */ /* 0x000fe20000010000 */
[----:B------:R-:W-:Y:S06]  /*2870*/  @P0 BRA `(.L_x_69) ;  /* 0x0000000000280947 */ /* 0x000fec0003800000 */
[----:B------:R-:W-:-:S13]  /*2880*/  FSETP.NEU.FTZ.AND P0, PT, |R0|, +INF , PT ;  /* 0x7f8000000000780b */ /* 0x000fda0003f1d200 */
[----:B------:R-:W-:-:S04]  /*2890*/  @P0 FFMA R9, R0, 1.84467440737095516160e+19, RZ ;  /* 0x5f80000000090823 */ /* 0x000fc800000000ff */
[----:B------:R-:W0:Y:S02]  /*28a0*/  @P0 MUFU.RSQ R8, R9 ;  /* 0x0000000900080308 */ /* 0x000e240000001400 */
[----:B0-----:R-:W-:Y:S01]  /*28b0*/  @P0 FMUL.FTZ R22, R9, R8 ;  /* 0x0000000809160220 */ /* 0x001fe20000410000 */
[----:B------:R-:W-:Y:S01]  /*28c0*/  @P0 FMUL.FTZ R23, R8, 0.5 ;  /* 0x3f00000008170820 */ /* 0x000fe20000410000 */
[----:B------:R-:W-:Y:S02]  /*28d0*/  @!P0 MOV R8, R0 ;  /* 0x0000000000088202 */ /* 0x000fe40000000f00 */
[----:B------:R-:W-:-:S04]  /*28e0*/  @P0 FADD.FTZ R21, -R22, -RZ ;  /* 0x800000ff16150221 */ /* 0x000fc80000010100 */
[----:B------:R-:W-:-:S04]  /*28f0*/  @P0 FFMA R21, R22, R21, R9 ;  /* 0x0000001516150223 */ /* 0x000fc80000000009 */
[----:B------:R-:W-:-:S04]  /*2900*/  @P0 FFMA R21, R21, R23, R22 ;  /* 0x0000001715150223 */ /* 0x000fc80000000016 */
[----:B------:R-:W-:-:S07]  /*2910*/  @P0 FMUL.FTZ R8, R21, 2.3283064365386962891e-10 ;  /* 0x2f80000015080820 */ /* 0x000fce0000410000 */
.L_x_69:
[----:B------:R-:W-:Y:S01]  /*2920*/  HFMA2 R9, -RZ, RZ, 0, 0 ;  /* 0x00000000ff097431 */ /* 0x000fe200000001ff */
[----:B------:R-:W-:Y:S02]  /*2930*/  MOV R26, R8 ;  /* 0x00000008001a7202 */ /* 0x000fe40000000f00 */
[----:B------:R-:W-:-:S04]  /*2940*/  MOV R8, R24 ;  /* 0x0000001800087202 */ /* 0x000fc80000000f00 */
[----:B------:R-:W-:Y:S05]  /*2950*/  RET.REL.NODEC R8 `(compute_forces_kernel) ;  /* 0xffffffd408a87950 */ /* 0x000fea0003c3ffff */
        .weak           $__internal_1_$__cuda_sm3x_div_rn_noftz_f32_slowpath
        .type           $__internal_1_$__cuda_sm3x_div_rn_noftz_f32_slowpath,@function
        .size           $__internal_1_$__cuda_sm3x_div_rn_noftz_f32_slowpath,(.L_x_83 - $__internal_1_$__cuda_sm3x_div_rn_noftz_f32_slowpath)
$__internal_1_$__cuda_sm3x_div_rn_noftz_f32_slowpath:
[----:B------:R-:W-:Y:S01]  /*2960*/  SHF.R.U32.HI R21, RZ, 0x17, R5 ;  /* 0x00000017ff157819 */ /* 0x000fe20000011605 */
[----:B------:R-:W-:Y:S01]  /*2970*/  BSSY.RECONVERGENT B0, `(.L_x_70) ;  /* 0x0000064000007945 */ /* 0x000fe20003800200 */
[----:B------:R-:W-:Y:S02]  /*2980*/  SHF.R.U32.HI R22, RZ, 0x17, R0 ;  /* 0x00000017ff167819 */ /* 0x000fe40000011600 */
[----:B------:R-:W-:Y:S02]  /*2990*/  LOP3.LUT R21, R21, 0xff, RZ, 0xc0, !PT ;  /* 0x000000ff15157812 */ /* 0x000fe400078ec0ff */
[----:B------:R-:W-:Y:S02]  /*29a0*/  LOP3.LUT R22, R22, 0xff, RZ, 0xc0, !PT ;  /* 0x000000ff16167812 */ /* 0x000fe400078ec0ff */
[----:B------:R-:W-:-:S04]  /*29b0*/  IADD3 R9, PT, PT, R21, -0x1, RZ ;  /* 0xffffffff15097810 */ /* 0x000fc80007ffe0ff */
[----:B------:R-:W-:Y:S02]  /*29c0*/  ISETP.GT.U32.AND P0, PT, R9, 0xfd, PT ;  /* 0x000000fd0900780c */ /* 0x000fe40003f04070 */
[----:B------:R-:W-:-:S04]  /*29d0*/  IADD3 R9, PT, PT, R22, -0x1, RZ ;  /* 0xffffffff16097810 */ /* 0x000fc80007ffe0ff */
[----:B------:R-:W-:-:S13]  /*29e0*/  ISETP.GT.U32.OR P0, PT, R9, 0xfd, P0 ;  /* 0x000000fd0900780c */ /* 0x000fda0000704470 */
[----:B------:R-:W-:Y:S01]  /*29f0*/  @!P0 MOV R9, RZ ;  /* 0x000000ff00098202 */ /* 0x000fe20000000f00 */
[----:B------:R-:W-:Y:S06]  /*2a00*/  @!P0 BRA `(.L_x_71) ;  /* 0x0000000000648947 */ /* 0x000fec0003800000 */
[----:B------:R-:W-:Y:S02]  /*2a10*/  FSETP.GTU.FTZ.AND P0, PT, |R0|, +INF , PT ;  /* 0x7f8000000000780b */ /* 0x000fe40003f1c200 */
[----:B------:R-:W-:-:S04]  /*2a20*/  FSETP.GTU.FTZ.AND P1, PT, |R5|, +INF , PT ;  /* 0x7f8000000500780b */ /* 0x000fc80003f3c200 */
[----:B------:R-:W-:-:S13]  /*2a30*/  PLOP3.LUT P0, PT, P0, P1, PT, 0xf8, 0x8f ;  /* 0x00000000008f781c */ /* 0x000fda0000703f70 */
[----:B------:R-:W-:Y:S05]  /*2a40*/  @P0 BRA `(.L_x_72) ;  /* 0x0000000400540947 */ /* 0x000fea0003800000 */
[----:B------:R-:W-:-:S13]  /*2a50*/  LOP3.LUT P0, RZ, R5, 0x7fffffff, R0, 0xc8, !PT ;  /* 0x7fffffff05ff7812 */ /* 0x000fda000780c800 */
[----:B------:R-:W-:Y:S05]  /*2a60*/  @!P0 BRA `(.L_x_73) ;  /* 0x0000000400448947 */ /* 0x000fea0003800000 */
[C---:B------:R-:W-:Y:S02]  /*2a70*/  FSETP.NEU.FTZ.AND P1, PT, |R0|.reuse, +INF , PT ;  /* 0x7f8000000000780b */ /* 0x040fe40003f3d200 */
[----:B------:R-:W-:Y:S02]  /*2a80*/  FSETP.NEU.FTZ.AND P2, PT, |R5|, +INF , PT ;  /* 0x7f8000000500780b */ /* 0x000fe40003f5d200 */
[----:B------:R-:W-:-:S11]  /*2a90*/  FSETP.NEU.FTZ.AND P0, PT, |R0|, +INF , PT ;  /* 0x7f8000000000780b */ /* 0x000fd60003f1d200 */
[----:B------:R-:W-:Y:S05]  /*2aa0*/  @!P2 BRA !P1, `(.L_x_73) ;  /* 0x000000040034a947 */ /* 0x000fea0004800000 */
[----:B------:R-:W-:-:S04]  /*2ab0*/  LOP3.LUT P1, RZ, R0, 0x7fffffff, RZ, 0xc0, !PT ;  /* 0x7fffffff00ff7812 */ /* 0x000fc8000782c0ff */
[----:B------:R-:W-:-:S13]  /*2ac0*/  PLOP3.LUT P1, PT, P2, P1, PT, 0x2f, 0xf2 ;  /* 0x0000000000f2781c */ /* 0x000fda0001722577 */
[----:B------:R-:W-:Y:S05]  /*2ad0*/  @P1 BRA `(.L_x_74) ;  /* 0x0000000400201947 */ /* 0x000fea0003800000 */
[----:B------:R-:W-:-:S04]  /*2ae0*/  LOP3.LUT P1, RZ, R5, 0x7fffffff, RZ, 0xc0, !PT ;  /* 0x7fffffff05ff7812 */ /* 0x000fc8000782c0ff */
[----:B------:R-:W-:-:S13]  /*2af0*/  PLOP3.LUT P0, PT, P0, P1, PT, 0x2f, 0xf2 ;  /* 0x0000000000f2781c */ /* 0x000fda0000702577 */
[----:B------:R-:W-:Y:S05]  /*2b00*/  @P0 BRA `(.L_x_75) ;  /* 0x0000000400080947 */ /* 0x000fea0003800000 */
[----:B------:R-:W-:-:S04]  /*2b10*/  IADD3 R9, PT, PT, R22, -0x1, RZ ;  /* 0xffffffff16097810 */ /* 0x000fc80007ffe0ff */
[----:B------:R-:W-:Y:S02]  /*2b20*/  ISETP.GE.AND P0, PT, R9, RZ, PT ;  /* 0x000000ff0900720c */ /* 0x000fe40003f06270 */
[----:B------:R-:W-:-:S04]  /*2b30*/  IADD3 R9, PT, PT, R21, -0x1, RZ ;  /* 0xffffffff15097810 */ /* 0x000fc80007ffe0ff */
[----:B------:R-:W-:-:S07]  /*2b40*/  ISETP.GE.AND P1, PT, R9, RZ, PT ;  /* 0x000000ff0900720c */ /* 0x000fce0003f26270 */
[----:B------:R-:W-:Y:S01]  /*2b50*/  @P0 MOV R9, RZ ;  /* 0x000000ff00090202 */ /* 0x000fe20000000f00 */
[----:B------:R-:W-:Y:S01]  /*2b60*/  @!P0 FFMA R0, R0, 1.84467440737095516160e+19, RZ ;  /* 0x5f80000000008823 */ /* 0x000fe200000000ff */
[----:B------:R-:W-:-:S04]  /*2b70*/  @!P0 MOV R9, 0xffffffc0 ;  /* 0xffffffc000098802 */ /* 0x000fc80000000f00 */
[----:B------:R-:W-:Y:S01]  /*2b80*/  @!P1 FFMA R5, R5, 1.84467440737095516160e+19, RZ ;  /* 0x5f80000005059823 */ /* 0x000fe200000000ff */
[----:B------:R-:W-:-:S07]  /*2b90*/  @!P1 IADD3 R9, PT, PT, R9, 0x40, RZ ;  /* 0x0000004009099810 */ /* 0x000fce0007ffe0ff */
.L_x_71:
[----:B------:R-:W-:Y:S01]  /*2ba0*/  LEA R24, R21, 0xc0800000, 0x17 ;  /* 0xc080000015187811 */ /* 0x000fe200078eb8ff */
[----:B------:R-:W-:Y:S01]  /*2bb0*/  BSSY.RECONVERGENT B1, `(.L_x_76) ;  /* 0x0000036000017945 */ /* 0x000fe20003800200 */
[----:B------:R-:W-:Y:S02]  /*2bc0*/  IADD3 R22, PT, PT, R22, -0x7f, RZ ;  /* 0xffffff8116167810 */ /* 0x000fe40007ffe0ff */
[----:B------:R-:W-:-:S03]  /*2bd0*/  IADD3 R31, PT, PT, -R24, R5, RZ ;  /* 0x00000005181f7210 */ /* 0x000fc60007ffe1ff */
[----:B------:R-:W-:Y:S01]  /*2be0*/  IMAD R0, R22, -0x800000, R0 ;  /* 0xff80000016007824 */ /* 0x000fe200078e0200 */
[----:B------:R-:W0:Y:S01]  /*2bf0*/  MUFU.RCP R24, R31 ;  /* 0x0000001f00187308 */ /* 0x000e220000001000 */
[----:B------:R-:W-:-:S04]  /*2c00*/  FADD.FTZ R23, -R31, -RZ ;  /* 0x800000ff1f177221 */ /* 0x000fc80000010100 */
[----:B0-----:R-:W-:-:S04]  /*2c10*/  FFMA R5, R24, R23, 1 ;  /* 0x3f80000018057423 */ /* 0x001fc80000000017 */
[----:B------:R-:W-:Y:S01]  /*2c20*/  FFMA R5, R24, R5, R24 ;  /* 0x0000000518057223 */ /* 0x000fe20000000018 */
[----:B------:R-:W-:-:S03]  /*2c30*/  IADD3 R24, PT, PT, R22, 0x7f, -R21 ;  /* 0x0000007f16187810 */ /* 0x000fc60007ffe815 */
[----:B------:R-:W-:-:S04]  /*2c40*/  FFMA R22, R0, R5, RZ ;  /* 0x0000000500167223 */ /* 0x000fc800000000ff */
[----:B------:R-:W-:-:S04]  /*2c50*/  FFMA R21, R23, R22, R0 ;  /* 0x0000001617157223 */ /* 0x000fc80000000000 */
[----:B------:R-:W-:Y:S01]  /*2c60*/  FFMA R22, R5, R21, R22 ;  /* 0x0000001505167223 */ /* 0x000fe20000000016 */
[----:B------:R-:W-:-:S03]  /*2c70*/  IADD3 R21, PT, PT, R24, R9, RZ ;  /* 0x0000000918157210 */ /* 0x000fc60007ffe0ff */
[----:B------:R-:W-:-:S04]  /*2c80*/  FFMA R23, R23, R22, R0 ;  /* 0x0000001617177223 */ /* 0x000fc80000000000 */
[----:B------:R-:W-:-:S05]  /*2c90*/  FFMA R0, R5, R23, R22 ;  /* 0x0000001705007223 */ /* 0x000fca0000000016 */
[----:B------:R-:W-:-:S04]  /*2ca0*/  SHF.R.U32.HI R9, RZ, 0x17, R0 ;  /* 0x00000017ff097819 */ /* 0x000fc80000011600 */
[----:B------:R-:W-:-:S04]  /*2cb0*/  LOP3.LUT R24, R9, 0xff, RZ, 0xc0, !PT ;  /* 0x000000ff09187812 */ /* 0x000fc800078ec0ff */
[----:B------:R-:W-:-:S04]  /*2cc0*/  IADD3 R9, PT, PT, R24, R21, RZ ;  /* 0x0000001518097210 */ /* 0x000fc80007ffe0ff */
[----:B------:R-:W-:-:S04]  /*2cd0*/  IADD3 R24, PT, PT, R9, -0x1, RZ ;  /* 0xffffffff09187810 */ /* 0x000fc80007ffe0ff */
[----:B------:R-:W-:-:S13]  /*2ce0*/  ISETP.GE.U32.AND P0, PT, R24, 0xfe, PT ;  /* 0x000000fe1800780c */ /* 0x000fda0003f06070 */
[----:B------:R-:W-:Y:S05]  /*2cf0*/  @!P0 BRA `(.L_x_77) ;  /* 0x0000000000808947 */ /* 0x000fea0003800000 */
[----:B------:R-:W-:-:S13]  /*2d00*/  ISETP.GT.AND P0, PT, R9, 0xfe, PT ;  /* 0x000000fe0900780c */ /* 0x000fda0003f04270 */
[----:B------:R-:W-:Y:S05]  /*2d10*/  @P0 BRA `(.L_x_78) ;  /* 0x00000000006c0947 */ /* 0x000fea0003800000 */
[----:B------:R-:W-:-:S13]  /*2d20*/  ISETP.GE.AND P0, PT, R9, 0x1, PT ;  /* 0x000000010900780c */ /* 0x000fda0003f06270 */
[----:B------:R-:W-:Y:S05]  /*2d30*/  @P0 BRA `(.L_x_79) ;  /* 0x0000000000740947 */ /* 0x000fea0003800000 */
[----:B------:R-:W-:Y:S02]  /*2d40*/  ISETP.GE.AND P0, PT, R9, -0x18, PT ;  /* 0xffffffe80900780c */ /* 0x000fe40003f06270 */
[----:B------:R-:W-:-:S11]  /*2d50*/  LOP3.LUT R0, R0, 0x80000000, RZ, 0xc0, !PT ;  /* 0x8000000000007812 */ /* 0x000fd600078ec0ff */
[----:B------:R-:W-:Y:S05]  /*2d60*/  @!P0 BRA `(.L_x_79) ;  /* 0x0000000000688947 */ /* 0x000fea0003800000 */
[CCC-:B------:R-:W-:Y:S01]  /*2d70*/  FFMA.RZ R24, R5.reuse, R23.reuse, R22.reuse ;  /* 0x0000001705187223 */ /* 0x1c0fe2000000c016 */
[CCC-:B------:R-:W-:Y:S01]  /*2d80*/  FFMA.RP R21, R5.reuse, R23.reuse, R22.reuse ;  /* 0x0000001705157223 */ /* 0x1c0fe20000008016 */
[----:B------:R-:W-:Y:S01]  /*2d90*/  FFMA.RM R22, R5, R23, R22 ;  /* 0x0000001705167223 */ /* 0x000fe20000004016 */
[C---:B------:R-:W-:Y:S02]  /*2da0*/  ISETP.NE.AND P2, PT, R9.reuse, RZ, PT ;  /* 0x000000ff0900720c */ /* 0x040fe40003f45270 */
[----:B------:R-:W-:Y:S02]  /*2db0*/  LOP3.LUT R5, R24, 0x7fffff, RZ, 0xc0, !PT ;  /* 0x007fffff18057812 */ /* 0x000fe400078ec0ff */
[----:B------:R-:W-:Y:S02]  /*2dc0*/  IADD3 R24, PT, PT, R9, 0x20, RZ ;  /* 0x0000002009187810 */ /* 0x000fe40007ffe0ff */
[----:B------:R-:W-:Y:S02]  /*2dd0*/  LOP3.LUT R5, R5, 0x800000, RZ, 0xfc, !PT ;  /* 0x0080000005057812 */ /* 0x000fe400078efcff */
[----:B------:R-:W-:-:S02]  /*2de0*/  ISETP.NE.AND P1, PT, R9, RZ, PT ;  /* 0x000000ff0900720c */ /* 0x000fc40003f25270 */
[----:B------:R-:W-:Y:S02]  /*2df0*/  IADD3 R9, PT, PT, -R9, RZ, RZ ;  /* 0x000000ff09097210 */ /* 0x000fe40007ffe1ff */
[----:B------:R-:W-:Y:S02]  /*2e00*/  SHF.L.U32 R24, R5, R24, RZ ;  /* 0x0000001805187219 */ /* 0x000fe400000006ff */
[----:B------:R-:W-:Y:S02]  /*2e10*/  FSETP.NEU.FTZ.AND P0, PT, R21, R22, PT ;  /* 0x000000161500720b */ /* 0x000fe40003f1d000 */
[----:B------:R-:W-:Y:S02]  /*2e20*/  SEL R22, R9, RZ, P2 ;  /* 0x000000ff09167207 */ /* 0x000fe40001000000 */
[----:B------:R-:W-:Y:S02]  /*2e30*/  ISETP.NE.AND P1, PT, R24, RZ, P1 ;  /* 0x000000ff1800720c */ /* 0x000fe40000f25270 */
[----:B------:R-:W-:-:S02]  /*2e40*/  SHF.R.U32.HI R22, RZ, R22, R5 ;  /* 0x00000016ff167219 */ /* 0x000fc40000011605 */
[----:B------:R-:W-:Y:S02]  /*2e50*/  PLOP3.LUT P0, PT, P0, P1, PT, 0xf8, 0x8f ;  /* 0x00000000008f781c */ /* 0x000fe40000703f70 */
[----:B------:R-:W-:Y:S02]  /*2e60*/  SHF.R.U32.HI R24, RZ, 0x1, R22 ;  /* 0x00000001ff187819 */ /* 0x000fe40000011616 */
[----:B------:R-:W-:-:S04]  /*2e70*/  SEL R5, RZ, 0x1, !P0 ;  /* 0x00000001ff057807 */ /* 0x000fc80004000000 */
[----:B------:R-:W-:-:S04]  /*2e80*/  LOP3.LUT R5, R5, 0x1, R24, 0xf8, !PT ;  /* 0x0000000105057812 */ /* 0x000fc800078ef818 */
[----:B------:R-:W-:-:S04]  /*2e90*/  LOP3.LUT R5, R5, R22, RZ, 0xc0, !PT ;  /* 0x0000001605057212 */ /* 0x000fc800078ec0ff */
[----:B------:R-:W-:-:S04]  /*2ea0*/  IADD3 R5, PT, PT, R24, R5, RZ ;  /* 0x0000000518057210 */ /* 0x000fc80007ffe0ff */
[----:B------:R-:W-:Y:S01]  /*2eb0*/  LOP3.LUT R0, R5, R0, RZ, 0xfc, !PT ;  /* 0x0000000005007212 */ /* 0x000fe200078efcff */
[----:B------:R-:W-:Y:S06]  /*2ec0*/  BRA `(.L_x_79) ;  /* 0x0000000000107947 */ /* 0x000fec0003800000 */
.L_x_78:
[----:B------:R-:W-:-:S04]  /*2ed0*/  LOP3.LUT R0, R0, 0x80000000, RZ, 0xc0, !PT ;  /* 0x8000000000007812 */ /* 0x000fc800078ec0ff */
[----:B------:R-:W-:Y:S01]  /*2ee0*/  LOP3.LUT R0, R0, 0x7f800000, RZ, 0xfc, !PT ;  /* 0x7f80000000007812 */ /* 0x000fe200078efcff */
[----:B------:R-:W-:Y:S06]  /*2ef0*/  BRA `(.L_x_79) ;  /* 0x0000000000047947 */ /* 0x000fec0003800000 */
.L_x_77:
[----:B------:R-:W-:-:S07]  /*2f00*/  LEA R0, R21, R0, 0x17 ;  /* 0x0000000015007211 */ /* 0x000fce00078eb8ff */
.L_x_79:
[----:B------:R-:W-:Y:S05]  /*2f10*/  BSYNC.RECONVERGENT B1 ;  /* 0x0000000000017941 */ /* 0x000fea0003800200 */
.L_x_76:
[----:B------:R-:W-:Y:S05]  /*2f20*/  BRA `(.L_x_80) ;  /* 0x0000000000207947 */ /* 0x000fea0003800000 */
.L_x_75:
[----:B------:R-:W-:-:S04]  /*2f30*/  LOP3.LUT R0, R5, 0x80000000, R0, 0x48, !PT ;  /* 0x8000000005007812 */ /* 0x000fc800078e4800 */
[----:B------:R-:W-:Y:S01]  /*2f40*/  LOP3.LUT R0, R0, 0x7f800000, RZ, 0xfc, !PT ;  /* 0x7f80000000007812 */ /* 0x000fe200078efcff */
[----:B------:R-:W-:Y:S06]  /*2f50*/  BRA `(.L_x_80) ;  /* 0x0000000000147947 */ /* 0x000fec0003800000 */
.L_x_74:
[----:B------:R-:W-:Y:S01]  /*2f60*/  LOP3.LUT R0, R5, 0x80000000, R0, 0x48, !PT ;  /* 0x8000000005007812 */ /* 0x000fe200078e4800 */
[----:B------:R-:W-:Y:S06]  /*2f70*/  BRA `(.L_x_80) ;  /* 0x00000000000c7947 */ /* 0x000fec0003800000 */
.L_x_73:
[----:B------:R-:W0:Y:S01]  /*2f80*/  MUFU.RSQ R0, -QNAN ;  /* 0xffc0000000007908 */ /* 0x000e220000001400 */
[----:B------:R-:W-:Y:S05]  /*2f90*/  BRA `(.L_x_80) ;  /* 0x0000000000047947 */ /* 0x000fea0003800000 */
.L_x_72:
[----:B------:R-:W-:-:S07]  /*2fa0*/  FADD.FTZ R0, R0, R5 ;  /* 0x0000000500007221 */ /* 0x000fce0000010000 */
.L_x_80:
[----:B------:R-:W-:Y:S05]  /*2fb0*/  BSYNC.RECONVERGENT B0 ;  /* 0x0000000000007941 */ /* 0x000fea0003800200 */
.L_x_70:
[----:B------:R-:W-:-:S04]  /*2fc0*/  HFMA2 R9, -RZ, RZ, 0, 0 ;  /* 0x00000000ff097431 */ /* 0x000fc800000001ff */
[----:B0-----:R-:W-:Y:S05]  /*2fd0*/  RET.REL.NODEC R8 `(compute_forces_kernel) ;  /* 0xffffffd008087950 */ /* 0x001fea0003c3ffff */
.L_x_81:
[----:B------:R-:W-:-:S00]  /*2fe0*/  BRA `(.L_x_81) ;  /* 0xfffffffc00fc7947 */ /* 0x000fc0000383ffff */
[----:B------:R-:W-:-:S00]  /*2ff0*/  NOP ;  /* 0x0000000000007918 */ /* 0x000fc00000000000 */
        /* <DEDUP_REMOVED lines=8> */
.L_x_83:


//--------------------- .nv.global.init           --------------------------
	.section	.nv.global.init,"aw",@progbits
.nv.global.init:
	.type		$str$1,@object
	.size		$str$1,($str - $str$1)
$str$1:
        /*0000*/ 	.byte	0x4e, 0x6f, 0x64, 0x65, 0x20, 0x25, 0x64, 0x3a, 0x20, 0x6d, 0x61, 0x73, 0x73, 0x3d, 0x25, 0x66
        /*0010*/ 	.byte	0x0a, 0x00
	.type		$str,@object
	.size		$str,(.L_0 - $str)
$str:
        /*0012*/ 	.byte	0x4e, 0x6f, 0x64, 0x65, 0x20, 0x25, 0x64, 0x3a, 0x20, 0x66, 0x6f, 0x72, 0x63, 0x65, 0x5f, 0x6d
        /*0022*/ 	.byte	0x61, 0x67, 0x3d, 0x25, 0x66, 0x2c, 0x20, 0x70, 0x6f, 0x73, 0x3d, 0x28, 0x25, 0x66, 0x2c, 0x25
        /*0032*/ 	.byte	0x66, 0x2c, 0x25, 0x66, 0x29, 0x2c, 0x20, 0x76, 0x65, 0x6c, 0x3d, 0x28, 0x25, 0x66, 0x2c, 0x25
        /*0042*/ 	.byte	0x66, 0x2c, 0x25, 0x66, 0x29, 0x0a, 0x00
.L_0:


//--------------------- .nv.shared.reserved.0     --------------------------
	.section	.nv.shared.reserved.0,"aw",@nobits
	.weak		__nv_reservedSMEM_offset_0_alias
	.size		__nv_reservedSMEM_offset_0_alias, 0, 64
	.other		__nv_reservedSMEM_offset_0_alias,@"STO_CUDA_RESERVED_SHARED STV_DEFAULT"
__nv_reservedSMEM_offset_0_alias:
	.zero		0
	.zero		64


//--------------------- .nv.constant0.compute_forces_kernel --------------------------
	.section	.nv.constant0.compute_forces_kernel,"a",@progbits
	.sectionflags	@""
	.align	4
.nv.constant0.compute_forces_kernel:
	.zero		932


//--------------------- SYMBOLS --------------------------

	.type		.nv.reservedSmem.offset0,@object
	.size		.nv.reservedSmem.offset0,0x4
	.type		vprintf,@function
